//
// Generated by NVIDIA NVVM Compiler
//
// Compiler Build ID: CL-36424714
// Cuda compilation tools, release 13.0, V13.0.88
// Based on NVVM 20.0.0
//

.version 9.0
.target sm_100
.address_size 64

	// .globl	_ZN3cub18CUB_300001_SM_10006detail11EmptyKernelIvEEvv
.global .align 1 .b8 _ZN34_INTERNAL_b2f1919e_4_k_cu_0ec602dd4cuda3std3__45__cpo5beginE[1];
.global .align 1 .b8 _ZN34_INTERNAL_b2f1919e_4_k_cu_0ec602dd4cuda3std3__45__cpo3endE[1];
.global .align 1 .b8 _ZN34_INTERNAL_b2f1919e_4_k_cu_0ec602dd4cuda3std3__45__cpo6cbeginE[1];
.global .align 1 .b8 _ZN34_INTERNAL_b2f1919e_4_k_cu_0ec602dd4cuda3std3__45__cpo4cendE[1];
.global .align 1 .b8 _ZN34_INTERNAL_b2f1919e_4_k_cu_0ec602dd4cuda3std3__45__cpo6rbeginE[1];
.global .align 1 .b8 _ZN34_INTERNAL_b2f1919e_4_k_cu_0ec602dd4cuda3std3__45__cpo4rendE[1];
.global .align 1 .b8 _ZN34_INTERNAL_b2f1919e_4_k_cu_0ec602dd4cuda3std3__45__cpo7crbeginE[1];
.global .align 1 .b8 _ZN34_INTERNAL_b2f1919e_4_k_cu_0ec602dd4cuda3std3__45__cpo5crendE[1];
.global .align 1 .b8 _ZN34_INTERNAL_b2f1919e_4_k_cu_0ec602dd4cuda3std3__436_GLOBAL__N__b2f1919e_4_k_cu_0ec602dd6ignoreE[1];
.global .align 1 .b8 _ZN34_INTERNAL_b2f1919e_4_k_cu_0ec602dd4cuda3std3__419piecewise_constructE[1];
.global .align 1 .b8 _ZN34_INTERNAL_b2f1919e_4_k_cu_0ec602dd4cuda3std3__48in_placeE[1];
.global .align 1 .b8 _ZN34_INTERNAL_b2f1919e_4_k_cu_0ec602dd4cuda3std3__420unreachable_sentinelE[1];
.global .align 1 .b8 _ZN34_INTERNAL_b2f1919e_4_k_cu_0ec602dd4cuda3std3__47nulloptE[1];
.global .align 1 .b8 _ZN34_INTERNAL_b2f1919e_4_k_cu_0ec602dd4cuda3std3__48unexpectE[1];
.global .align 1 .b8 _ZN34_INTERNAL_b2f1919e_4_k_cu_0ec602dd4cuda3std6ranges3__45__cpo4swapE[1];
.global .align 1 .b8 _ZN34_INTERNAL_b2f1919e_4_k_cu_0ec602dd4cuda3std6ranges3__45__cpo9iter_moveE[1];
.global .align 1 .b8 _ZN34_INTERNAL_b2f1919e_4_k_cu_0ec602dd4cuda3std6ranges3__45__cpo5beginE[1];
.global .align 1 .b8 _ZN34_INTERNAL_b2f1919e_4_k_cu_0ec602dd4cuda3std6ranges3__45__cpo3endE[1];
.global .align 1 .b8 _ZN34_INTERNAL_b2f1919e_4_k_cu_0ec602dd4cuda3std6ranges3__45__cpo6cbeginE[1];
.global .align 1 .b8 _ZN34_INTERNAL_b2f1919e_4_k_cu_0ec602dd4cuda3std6ranges3__45__cpo4cendE[1];
.global .align 1 .b8 _ZN34_INTERNAL_b2f1919e_4_k_cu_0ec602dd4cuda3std6ranges3__45__cpo7advanceE[1];
.global .align 1 .b8 _ZN34_INTERNAL_b2f1919e_4_k_cu_0ec602dd4cuda3std6ranges3__45__cpo9iter_swapE[1];
.global .align 1 .b8 _ZN34_INTERNAL_b2f1919e_4_k_cu_0ec602dd4cuda3std6ranges3__45__cpo4nextE[1];
.global .align 1 .b8 _ZN34_INTERNAL_b2f1919e_4_k_cu_0ec602dd4cuda3std6ranges3__45__cpo4prevE[1];
.global .align 1 .b8 _ZN34_INTERNAL_b2f1919e_4_k_cu_0ec602dd4cuda3std6ranges3__45__cpo4dataE[1];
.global .align 1 .b8 _ZN34_INTERNAL_b2f1919e_4_k_cu_0ec602dd4cuda3std6ranges3__45__cpo5cdataE[1];
.global .align 1 .b8 _ZN34_INTERNAL_b2f1919e_4_k_cu_0ec602dd4cuda3std6ranges3__45__cpo4sizeE[1];
.global .align 1 .b8 _ZN34_INTERNAL_b2f1919e_4_k_cu_0ec602dd4cuda3std6ranges3__45__cpo5ssizeE[1];
.global .align 1 .b8 _ZN34_INTERNAL_b2f1919e_4_k_cu_0ec602dd4cuda3std6ranges3__45__cpo8distanceE[1];
.global .align 1 .b8 _ZN34_INTERNAL_b2f1919e_4_k_cu_0ec602dd6thrust24THRUST_300001_SM_1000_NS8cuda_cub3parE[1];
.global .align 1 .b8 _ZN34_INTERNAL_b2f1919e_4_k_cu_0ec602dd6thrust24THRUST_300001_SM_1000_NS8cuda_cub10par_nosyncE[1];
.global .align 1 .b8 _ZN34_INTERNAL_b2f1919e_4_k_cu_0ec602dd6thrust24THRUST_300001_SM_1000_NS6system6detail10sequential3seqE[1];
.global .align 1 .b8 _ZN34_INTERNAL_b2f1919e_4_k_cu_0ec602dd6thrust24THRUST_300001_SM_1000_NS12placeholders2_1E[1];
.global .align 1 .b8 _ZN34_INTERNAL_b2f1919e_4_k_cu_0ec602dd6thrust24THRUST_300001_SM_1000_NS12placeholders2_2E[1];
.global .align 1 .b8 _ZN34_INTERNAL_b2f1919e_4_k_cu_0ec602dd6thrust24THRUST_300001_SM_1000_NS12placeholders2_3E[1];
.global .align 1 .b8 _ZN34_INTERNAL_b2f1919e_4_k_cu_0ec602dd6thrust24THRUST_300001_SM_1000_NS12placeholders2_4E[1];
.global .align 1 .b8 _ZN34_INTERNAL_b2f1919e_4_k_cu_0ec602dd6thrust24THRUST_300001_SM_1000_NS12placeholders2_5E[1];
.global .align 1 .b8 _ZN34_INTERNAL_b2f1919e_4_k_cu_0ec602dd6thrust24THRUST_300001_SM_1000_NS12placeholders2_6E[1];
.global .align 1 .b8 _ZN34_INTERNAL_b2f1919e_4_k_cu_0ec602dd6thrust24THRUST_300001_SM_1000_NS12placeholders2_7E[1];
.global .align 1 .b8 _ZN34_INTERNAL_b2f1919e_4_k_cu_0ec602dd6thrust24THRUST_300001_SM_1000_NS12placeholders2_8E[1];
.global .align 1 .b8 _ZN34_INTERNAL_b2f1919e_4_k_cu_0ec602dd6thrust24THRUST_300001_SM_1000_NS12placeholders2_9E[1];
.global .align 1 .b8 _ZN34_INTERNAL_b2f1919e_4_k_cu_0ec602dd6thrust24THRUST_300001_SM_1000_NS12placeholders3_10E[1];
.global .align 1 .b8 _ZN34_INTERNAL_b2f1919e_4_k_cu_0ec602dd6thrust24THRUST_300001_SM_1000_NS3seqE[1];

.visible .entry _ZN3cub18CUB_300001_SM_10006detail11EmptyKernelIvEEvv()
{


	ret;

}
	// .globl	_ZN7GDBSCAN7calc_vaEPfS0_PmRKfRKm
.visible .entry _ZN7GDBSCAN7calc_vaEPfS0_PmRKfRKm(
	.param .u64 .ptr .align 1 _ZN7GDBSCAN7calc_vaEPfS0_PmRKfRKm_param_0,
	.param .u64 .ptr .align 1 _ZN7GDBSCAN7calc_vaEPfS0_PmRKfRKm_param_1,
	.param .u64 .ptr .align 1 _ZN7GDBSCAN7calc_vaEPfS0_PmRKfRKm_param_2,
	.param .u64 .ptr .align 1 _ZN7GDBSCAN7calc_vaEPfS0_PmRKfRKm_param_3,
	.param .u64 .ptr .align 1 _ZN7GDBSCAN7calc_vaEPfS0_PmRKfRKm_param_4
)
{
	.reg .pred 	%p<23>;
	.reg .b32 	%r<31>;
	.reg .b32 	%f<135>;
	.reg .b64 	%rd<36>;

	ld.param.u64 	%rd18, [_ZN7GDBSCAN7calc_vaEPfS0_PmRKfRKm_param_0];
	ld.param.u64 	%rd19, [_ZN7GDBSCAN7calc_vaEPfS0_PmRKfRKm_param_1];
	ld.param.u64 	%rd20, [_ZN7GDBSCAN7calc_vaEPfS0_PmRKfRKm_param_2];
	ld.param.u64 	%rd17, [_ZN7GDBSCAN7calc_vaEPfS0_PmRKfRKm_param_3];
	ld.param.u64 	%rd21, [_ZN7GDBSCAN7calc_vaEPfS0_PmRKfRKm_param_4];
	cvta.to.global.u64 	%rd1, %rd19;
	cvta.to.global.u64 	%rd2, %rd18;
	cvta.to.global.u64 	%rd3, %rd21;
	cvta.to.global.u64 	%rd22, %rd20;
	mov.u32 	%r4, %tid.x;
	mov.u32 	%r5, %ctaid.x;
	mov.u32 	%r6, %ntid.x;
	mad.lo.s32 	%r1, %r5, %r6, %r4;
	mul.wide.s32 	%rd23, %r1, 8;
	add.s64 	%rd4, %rd22, %rd23;
	mov.b64 	%rd24, 0;
	st.global.u64 	[%rd4], %rd24;
	ld.global.u64 	%rd31, [%rd3];
	setp.eq.s64 	%p1, %rd31, 0;
	@%p1 bra 	$L__BB1_16;
	mul.wide.s32 	%rd26, %r1, 4;
	add.s64 	%rd6, %rd2, %rd26;
	add.s64 	%rd7, %rd1, %rd26;
	cvta.to.global.u64 	%rd8, %rd17;
	mov.b32 	%r30, 0;
	mov.b64 	%rd32, 0;
	mov.u64 	%rd33, %rd32;
$L__BB1_2:
	setp.eq.s32 	%p2, %r1, %r30;
	@%p2 bra 	$L__BB1_15;
	shl.b64 	%rd27, %rd33, 2;
	add.s64 	%rd28, %rd2, %rd27;
	ld.global.f32 	%f14, [%rd6];
	ld.global.f32 	%f15, [%rd28];
	sub.f32 	%f1, %f14, %f15;
	abs.f32 	%f2, %f1;
	setp.eq.f32 	%p3, %f1, 0f3F800000;
	mov.f32 	%f133, 0f3F800000;
	@%p3 bra 	$L__BB1_8;
	setp.num.f32 	%p4, %f2, %f2;
	@%p4 bra 	$L__BB1_6;
	mov.f32 	%f71, 0f40000000;
	add.rn.f32 	%f133, %f1, %f71;
	bra.uni 	$L__BB1_8;
$L__BB1_6:
	setp.lt.f32 	%p5, %f2, 0f00800000;
	mul.f32 	%f16, %f2, 0f4B800000;
	selp.f32 	%f17, %f16, %f2, %p5;
	mov.b32 	%r8, %f17;
	add.s32 	%r9, %r8, -1060439283;
	and.b32  	%r10, %r9, -8388608;
	sub.s32 	%r11, %r8, %r10;
	mov.b32 	%f18, %r11;
	cvt.rn.f32.s32 	%f19, %r10;
	selp.f32 	%f20, 0fC1C00000, 0f00000000, %p5;
	fma.rn.f32 	%f21, %f19, 0f34000000, %f20;
	add.f32 	%f22, %f18, 0fBF800000;
	add.f32 	%f23, %f18, 0f3F800000;
	rcp.approx.ftz.f32 	%f24, %f23;
	add.f32 	%f25, %f22, %f22;
	mul.f32 	%f26, %f25, %f24;
	mul.f32 	%f27, %f26, %f26;
	neg.f32 	%f28, %f26;
	sub.f32 	%f29, %f22, %f26;
	add.f32 	%f30, %f29, %f29;
	fma.rn.f32 	%f31, %f28, %f22, %f30;
	mul.rn.f32 	%f32, %f24, %f31;
	fma.rn.f32 	%f33, %f27, 0f3A2C32E4, 0f3B52E7DB;
	fma.rn.f32 	%f34, %f33, %f27, 0f3C93BB73;
	fma.rn.f32 	%f35, %f34, %f27, 0f3DF6384F;
	mul.rn.f32 	%f36, %f35, %f27;
	fma.rn.f32 	%f37, %f26, 0f3FB8AA3B, %f21;
	mul.f32 	%f38, %f36, 0f40400000;
	sub.f32 	%f39, %f21, %f37;
	fma.rn.f32 	%f40, %f26, 0f3FB8AA3B, %f39;
	fma.rn.f32 	%f41, %f32, 0f3FB8AA3B, %f40;
	fma.rn.f32 	%f42, %f26, 0f32A55E34, %f41;
	fma.rn.f32 	%f43, %f38, %f32, %f42;
	fma.rn.f32 	%f44, %f36, %f26, %f43;
	add.rn.f32 	%f45, %f37, %f44;
	mov.f32 	%f46, 0f40000000;
	mul.rn.f32 	%f47, %f45, %f46;
	cvt.rni.f32.f32 	%f48, %f47;
	sub.f32 	%f49, %f47, %f48;
	neg.f32 	%f50, %f47;
	fma.rn.f32 	%f51, %f45, 0f40000000, %f50;
	neg.f32 	%f52, %f37;
	add.rn.f32 	%f53, %f45, %f52;
	neg.f32 	%f54, %f53;
	add.rn.f32 	%f55, %f44, %f54;
	fma.rn.f32 	%f56, %f55, 0f40000000, %f51;
	add.f32 	%f57, %f49, %f56;
	setp.gt.f32 	%p6, %f48, 0f00000000;
	selp.b32 	%r12, 0, -2097152000, %p6;
	setp.neu.f32 	%p7, %f1, 0f00000000;
	setp.neu.f32 	%p8, %f2, 0f7F800000;
	setp.lt.f32 	%p9, %f47, 0f00000000;
	selp.f32 	%f58, 0f00000000, 0f7F800000, %p9;
	abs.f32 	%f59, %f47;
	setp.gt.f32 	%p10, %f59, 0f43180000;
	cvt.rzi.s32.f32 	%r13, %f48;
	shl.b32 	%r14, %r13, 23;
	sub.s32 	%r15, %r14, %r12;
	mov.b32 	%f60, %r15;
	add.s32 	%r16, %r12, 2130706432;
	mov.b32 	%f61, %r16;
	fma.rn.f32 	%f62, %f57, 0f391FCB8E, 0f3AAF85ED;
	fma.rn.f32 	%f63, %f62, %f57, 0f3C1D9856;
	fma.rn.f32 	%f64, %f63, %f57, 0f3D6357BB;
	fma.rn.f32 	%f65, %f64, %f57, 0f3E75FDEC;
	fma.rn.f32 	%f66, %f65, %f57, 0f3F317218;
	fma.rn.f32 	%f67, %f66, %f57, 0f3F800000;
	mul.f32 	%f68, %f67, %f61;
	mul.f32 	%f69, %f68, %f60;
	selp.f32 	%f133, %f58, %f69, %p10;
	and.pred  	%p11, %p7, %p8;
	@%p11 bra 	$L__BB1_8;
	add.f32 	%f70, %f1, %f1;
	mov.b32 	%r17, %f70;
	and.b32  	%r18, %r17, 2147483647;
	mov.b32 	%f133, %r18;
$L__BB1_8:
	ld.global.f32 	%f73, [%rd7];
	add.s64 	%rd30, %rd1, %rd27;
	ld.global.f32 	%f74, [%rd30];
	sub.f32 	%f7, %f73, %f74;
	abs.f32 	%f8, %f7;
	setp.eq.f32 	%p12, %f7, 0f3F800000;
	mov.f32 	%f134, 0f3F800000;
	@%p12 bra 	$L__BB1_13;
	setp.num.f32 	%p13, %f8, %f8;
	@%p13 bra 	$L__BB1_11;
	mov.f32 	%f130, 0f40000000;
	add.rn.f32 	%f134, %f7, %f130;
	bra.uni 	$L__BB1_13;
$L__BB1_11:
	setp.lt.f32 	%p14, %f8, 0f00800000;
	mul.f32 	%f75, %f8, 0f4B800000;
	selp.f32 	%f76, %f75, %f8, %p14;
	mov.b32 	%r19, %f76;
	add.s32 	%r20, %r19, -1060439283;
	and.b32  	%r21, %r20, -8388608;
	sub.s32 	%r22, %r19, %r21;
	mov.b32 	%f77, %r22;
	cvt.rn.f32.s32 	%f78, %r21;
	selp.f32 	%f79, 0fC1C00000, 0f00000000, %p14;
	fma.rn.f32 	%f80, %f78, 0f34000000, %f79;
	add.f32 	%f81, %f77, 0fBF800000;
	add.f32 	%f82, %f77, 0f3F800000;
	rcp.approx.ftz.f32 	%f83, %f82;
	add.f32 	%f84, %f81, %f81;
	mul.f32 	%f85, %f84, %f83;
	mul.f32 	%f86, %f85, %f85;
	neg.f32 	%f87, %f85;
	sub.f32 	%f88, %f81, %f85;
	add.f32 	%f89, %f88, %f88;
	fma.rn.f32 	%f90, %f87, %f81, %f89;
	mul.rn.f32 	%f91, %f83, %f90;
	fma.rn.f32 	%f92, %f86, 0f3A2C32E4, 0f3B52E7DB;
	fma.rn.f32 	%f93, %f92, %f86, 0f3C93BB73;
	fma.rn.f32 	%f94, %f93, %f86, 0f3DF6384F;
	mul.rn.f32 	%f95, %f94, %f86;
	fma.rn.f32 	%f96, %f85, 0f3FB8AA3B, %f80;
	mul.f32 	%f97, %f95, 0f40400000;
	sub.f32 	%f98, %f80, %f96;
	fma.rn.f32 	%f99, %f85, 0f3FB8AA3B, %f98;
	fma.rn.f32 	%f100, %f91, 0f3FB8AA3B, %f99;
	fma.rn.f32 	%f101, %f85, 0f32A55E34, %f100;
	fma.rn.f32 	%f102, %f97, %f91, %f101;
	fma.rn.f32 	%f103, %f95, %f85, %f102;
	add.rn.f32 	%f104, %f96, %f103;
	mov.f32 	%f105, 0f40000000;
	mul.rn.f32 	%f106, %f104, %f105;
	cvt.rni.f32.f32 	%f107, %f106;
	sub.f32 	%f108, %f106, %f107;
	neg.f32 	%f109, %f106;
	fma.rn.f32 	%f110, %f104, 0f40000000, %f109;
	neg.f32 	%f111, %f96;
	add.rn.f32 	%f112, %f104, %f111;
	neg.f32 	%f113, %f112;
	add.rn.f32 	%f114, %f103, %f113;
	fma.rn.f32 	%f115, %f114, 0f40000000, %f110;
	add.f32 	%f116, %f108, %f115;
	setp.gt.f32 	%p15, %f107, 0f00000000;
	selp.b32 	%r23, 0, -2097152000, %p15;
	setp.neu.f32 	%p16, %f7, 0f00000000;
	setp.neu.f32 	%p17, %f8, 0f7F800000;
	setp.lt.f32 	%p18, %f106, 0f00000000;
	selp.f32 	%f117, 0f00000000, 0f7F800000, %p18;
	abs.f32 	%f118, %f106;
	setp.gt.f32 	%p19, %f118, 0f43180000;
	cvt.rzi.s32.f32 	%r24, %f107;
	shl.b32 	%r25, %r24, 23;
	sub.s32 	%r26, %r25, %r23;
	mov.b32 	%f119, %r26;
	add.s32 	%r27, %r23, 2130706432;
	mov.b32 	%f120, %r27;
	fma.rn.f32 	%f121, %f116, 0f391FCB8E, 0f3AAF85ED;
	fma.rn.f32 	%f122, %f121, %f116, 0f3C1D9856;
	fma.rn.f32 	%f123, %f122, %f116, 0f3D6357BB;
	fma.rn.f32 	%f124, %f123, %f116, 0f3E75FDEC;
	fma.rn.f32 	%f125, %f124, %f116, 0f3F317218;
	fma.rn.f32 	%f126, %f125, %f116, 0f3F800000;
	mul.f32 	%f127, %f126, %f120;
	mul.f32 	%f128, %f127, %f119;
	selp.f32 	%f134, %f117, %f128, %p19;
	and.pred  	%p20, %p16, %p17;
	@%p20 bra 	$L__BB1_13;
	add.f32 	%f129, %f7, %f7;
	mov.b32 	%r28, %f129;
	and.b32  	%r29, %r28, 2147483647;
	mov.b32 	%f134, %r29;
$L__BB1_13:
	add.f32 	%f131, %f133, %f134;
	ld.global.f32 	%f132, [%rd8];
	setp.gtu.f32 	%p21, %f131, %f132;
	@%p21 bra 	$L__BB1_15;
	add.s64 	%rd32, %rd32, 1;
	st.global.u64 	[%rd4], %rd32;
	ld.global.u64 	%rd31, [%rd3];
$L__BB1_15:
	add.s32 	%r30, %r30, 1;
	cvt.u64.u32 	%rd33, %r30;
	setp.gt.u64 	%p22, %rd31, %rd33;
	@%p22 bra 	$L__BB1_2;
$L__BB1_16:
	ret;

}


// ===== COMPILED SASS (sm_100) =====

	.target	sm_100

	.elftype	@"ET_EXEC"


//--------------------- .note.nv.tkinfo           --------------------------
	.section	.note.nv.tkinfo,"",@"SHT_NOTE"
	.sectionflags	@"SHF_NOTE_NV_TKINFO"
	.tkinfo
        /*0018*/ 	.word	0x00000002
        /*0030*/ 	.string	""
        /*0030*/ 	.string	"ptxas"
        /*0030*/ 	.string	"Cuda compilation tools, release 13.0, V13.0.88"
        /*0030*/ 	.string	"Build cuda_13.0.r13.0/compiler.36424714_0"
        /*0030*/ 	.string	"-arch sm_100 -m 64 "



//--------------------- .note.nv.cuinfo           --------------------------
	.section	.note.nv.cuinfo,"",@"SHT_NOTE"
	.sectionflags	@"SHF_NOTE_NV_CUINFO"
        /*0018*/ 	.short	0x0002
        /*001a*/ 	.short	0x0064
        /*001c*/ 	.short	0x0082
	.zero		2


//--------------------- .nv.info                  --------------------------
	.section	.nv.info,"",@"SHT_CUDA_INFO"
	.align	4


	//----- nvinfo : EIATTR_REGCOUNT
	.align		4
        /*0000*/ 	.byte	0x04, 0x2f
        /*0002*/ 	.short	(.L_44 - .L_43)
	.align		4
.L_43:
        /*0004*/ 	.word	index@(_ZN3cub18CUB_300001_SM_10006detail11EmptyKernelIvEEvv)
        /*0008*/ 	.word	0x00000004


	//----- nvinfo : EIATTR_FRAME_SIZE
	.align		4
.L_44:
        /*000c*/ 	.byte	0x04, 0x11
        /*000e*/ 	.short	(.L_46 - .L_45)
	.align		4
.L_45:
        /*0010*/ 	.word	index@(_ZN3cub18CUB_300001_SM_10006detail11EmptyKernelIvEEvv)
        /*0014*/ 	.word	0x00000000


	//----- nvinfo : EIATTR_REGCOUNT
	.align		4
.L_46:
        /*0018*/ 	.byte	0x04, 0x2f
        /*001a*/ 	.short	(.L_48 - .L_47)
	.align		4
.L_47:
        /*001c*/ 	.word	index@(_ZN7GDBSCAN7calc_vaEPfS0_PmRKfRKm)
        /*0020*/ 	.word	0x0000001b


	//----- nvinfo : EIATTR_FRAME_SIZE
	.align		4
.L_48:
        /*0024*/ 	.byte	0x04, 0x11
        /*0026*/ 	.short	(.L_50 - .L_49)
	.align		4
.L_49:
        /*0028*/ 	.word	index@(_ZN7GDBSCAN7calc_vaEPfS0_PmRKfRKm)
        /*002c*/ 	.word	0x00000000


	//----- nvinfo : EIATTR_MIN_STACK_SIZE
	.align		4
.L_50:
        /*0030*/ 	.byte	0x04, 0x12
        /*0032*/ 	.short	(.L_52 - .L_51)
	.align		4
.L_51:
        /*0034*/ 	.word	index@(_ZN7GDBSCAN7calc_vaEPfS0_PmRKfRKm)
        /*0038*/ 	.word	0x00000000


	//----- nvinfo : EIATTR_MIN_STACK_SIZE
	.align		4
.L_52:
        /*003c*/ 	.byte	0x04, 0x12
        /*003e*/ 	.short	(.L_54 - .L_53)
	.align		4
.L_53:
        /*0040*/ 	.word	index@(_ZN3cub18CUB_300001_SM_10006detail11EmptyKernelIvEEvv)
        /*0044*/ 	.word	0x00000000
.L_54:


//--------------------- .nv.compat                --------------------------
	.section	.nv.compat,"",@"SHT_CUDA_COMPAT_INFO"
	.align	4
        /*0000*/ 	.byte	0x02, 0x09, 0x00, 0x00, 0x02, 0x02, 0x01, 0x00, 0x02, 0x05, 0x05, 0x00, 0x03, 0x07, 0x01, 0x01
        /*0010*/ 	.byte	0x02, 0x03, 0x00, 0x00, 0x02, 0x06, 0x01, 0x00, 0x04, 0x0b, 0x08, 0x00, 0x01, 0x00, 0x00, 0x00
        /*0020*/ 	.byte	0x00, 0x00, 0x00, 0x00


//--------------------- .nv.info._ZN7GDBSCAN7calc_vaEPfS0_PmRKfRKm --------------------------
	.section	.nv.info._ZN7GDBSCAN7calc_vaEPfS0_PmRKfRKm,"",@"SHT_CUDA_INFO"
	.sectionflags	@""
	.align	4


	//----- nvinfo : EIATTR_CUDA_API_VERSION
	.align		4
        /*0000*/ 	.byte	0x04, 0x37
        /*0002*/ 	.short	(.L_56 - .L_55)
.L_55:
        /*0004*/ 	.word	0x00000082


	//----- nvinfo : EIATTR_KPARAM_INFO
	.align		4
.L_56:
        /*0008*/ 	.byte	0x04, 0x17
        /*000a*/ 	.short	(.L_58 - .L_57)
.L_57:
        /*000c*/ 	.word	0x00000000
        /*0010*/ 	.short	0x0004
        /*0012*/ 	.short	0x0020
        /*0014*/ 	.byte	0x00, 0xf5, 0x21, 0x00


	//----- nvinfo : EIATTR_KPARAM_INFO
	.align		4
.L_58:
        /*0018*/ 	.byte	0x04, 0x17
        /*001a*/ 	.short	(.L_60 - .L_59)
.L_59:
        /*001c*/ 	.word	0x00000000
        /*0020*/ 	.short	0x0003
        /*0022*/ 	.short	0x0018
        /*0024*/ 	.byte	0x00, 0xf5, 0x21, 0x00


	//----- nvinfo : EIATTR_KPARAM_INFO
	.align		4
.L_60:
        /*0028*/ 	.byte	0x04, 0x17
        /*002a*/ 	.short	(.L_62 - .L_61)
.L_61:
        /*002c*/ 	.word	0x00000000
        /*0030*/ 	.short	0x0002
        /*0032*/ 	.short	0x0010
        /*0034*/ 	.byte	0x00, 0xf5, 0x21, 0x00


	//----- nvinfo : EIATTR_KPARAM_INFO
	.align		4
.L_62:
        /*0038*/ 	.byte	0x04, 0x17
        /*003a*/ 	.short	(.L_64 - .L_63)
.L_63:
        /*003c*/ 	.word	0x00000000
        /*0040*/ 	.short	0x0001
        /*0042*/ 	.short	0x0008
        /*0044*/ 	.byte	0x00, 0xf5, 0x21, 0x00


	//----- nvinfo : EIATTR_KPARAM_INFO
	.align		4
.L_64:
        /*0048*/ 	.byte	0x04, 0x17
        /*004a*/ 	.short	(.L_66 - .L_65)
.L_65:
        /*004c*/ 	.word	0x00000000
        /*0050*/ 	.short	0x0000
        /*0052*/ 	.short	0x0000
        /*0054*/ 	.byte	0x00, 0xf5, 0x21, 0x00


	//----- nvinfo : EIATTR_SPARSE_MMA_MASK
	.align		4
.L_66:
        /*0058*/ 	.byte	0x03, 0x50
        /*005a*/ 	.short	0x0000


	//----- nvinfo : EIATTR_MAXREG_COUNT
	.align		4
        /*005c*/ 	.byte	0x03, 0x1b
        /*005e*/ 	.short	0x00ff


	//----- nvinfo : EIATTR_MERCURY_ISA_VERSION
	.align		4
        /*0060*/ 	.byte	0x03, 0x5f
        /*0062*/ 	.short	0x0101


	//----- nvinfo : EIATTR_VRC_CTA_INIT_COUNT
	.align		4
        /*0064*/ 	.byte	0x02, 0x4a
	.zero		1
	.zero		1


	//----- nvinfo : EIATTR_EXIT_INSTR_OFFSETS
	.align		4
        /*0068*/ 	.byte	0x04, 0x1c
        /*006a*/ 	.short	(.L_68 - .L_67)


	//   ....[0]....
.L_67:
        /*006c*/ 	.word	0x000000d0


	//   ....[1]....
        /*0070*/ 	.word	0x00000c40


	//----- nvinfo : EIATTR_CRS_STACK_SIZE
	.align		4
.L_68:
        /*0074*/ 	.byte	0x04, 0x1e
        /*0076*/ 	.short	(.L_70 - .L_69)
.L_69:
        /*0078*/ 	.word	0x00000000


	//----- nvinfo : EIATTR_CBANK_PARAM_SIZE
	.align		4
.L_70:
        /*007c*/ 	.byte	0x03, 0x19
        /*007e*/ 	.short	0x0028


	//----- nvinfo : EIATTR_PARAM_CBANK
	.align		4
        /*0080*/ 	.byte	0x04, 0x0a
        /*0082*/ 	.short	(.L_72 - .L_71)
	.align		4
.L_71:
        /*0084*/ 	.word	index@(.nv.constant0._ZN7GDBSCAN7calc_vaEPfS0_PmRKfRKm)
        /*0088*/ 	.short	0x0380
        /*008a*/ 	.short	0x0028


	//----- nvinfo : EIATTR_SW_WAR
	.align		4
.L_72:
        /*008c*/ 	.byte	0x04, 0x36
        /*008e*/ 	.short	(.L_74 - .L_73)
.L_73:
        /*0090*/ 	.word	0x00000008
.L_74:


//--------------------- .nv.info._ZN3cub18CUB_300001_SM_10006detail11EmptyKernelIvEEvv --------------------------
	.section	.nv.info._ZN3cub18CUB_300001_SM_10006detail11EmptyKernelIvEEvv,"",@"SHT_CUDA_INFO"
	.sectionflags	@""
	.align	4


	//----- nvinfo : EIATTR_CUDA_API_VERSION
	.align		4
        /*0000*/ 	.byte	0x04, 0x37
        /*0002*/ 	.short	(.L_76 - .L_75)
.L_75:
        /*0004*/ 	.word	0x00000082


	//----- nvinfo : EIATTR_SPARSE_MMA_MASK
	.align		4
.L_76:
        /*0008*/ 	.byte	0x03, 0x50
        /*000a*/ 	.short	0x0000


	//----- nvinfo : EIATTR_MAXREG_COUNT
	.align		4
        /*000c*/ 	.byte	0x03, 0x1b
        /*000e*/ 	.short	0x00ff


	//----- nvinfo : EIATTR_MERCURY_ISA_VERSION
	.align		4
        /*0010*/ 	.byte	0x03, 0x5f
        /*0012*/ 	.short	0x0101


	//----- nvinfo : EIATTR_VRC_CTA_INIT_COUNT
	.align		4
        /*0014*/ 	.byte	0x02, 0x4a
	.zero		1
	.zero		1


	//----- nvinfo : EIATTR_EXIT_INSTR_OFFSETS
	.align		4
        /*0018*/ 	.byte	0x04, 0x1c
        /*001a*/ 	.short	(.L_78 - .L_77)


	//   ....[0]....
.L_77:
        /*001c*/ 	.word	0x00000010


	//----- nvinfo : EIATTR_SW_WAR
	.align		4
.L_78:
        /*0020*/ 	.byte	0x04, 0x36
        /*0022*/ 	.short	(.L_80 - .L_79)
.L_79:
        /*0024*/ 	.word	0x00000008
.L_80:


//--------------------- .nv.callgraph             --------------------------
	.section	.nv.callgraph,"",@"SHT_CUDA_CALLGRAPH"
	.align	4
	.sectionentsize	8
	.align		4
        /*0000*/ 	.word	0x00000000
	.align		4
        /*0004*/ 	.word	0xffffffff
	.align		4
        /*0008*/ 	.word	0x00000000
	.align		4
        /*000c*/ 	.word	0xfffffffe
	.align		4
        /*0010*/ 	.word	0x00000000
	.align		4
        /*0014*/ 	.word	0xfffffffd
	.align		4
        /*0018*/ 	.word	0x00000000
	.align		4
        /*001c*/ 	.word	0xfffffffc


//--------------------- .nv.constant4             --------------------------
	.section	.nv.constant4,"a",@progbits
	.align	8
	.align		8
.nv.constant4:
        /*0000*/ 	.dword	_ZN34_INTERNAL_b2f1919e_4_k_cu_0ec602dd4cuda3std3__45__cpo5beginE
	.align		8
        /*0008*/ 	.dword	_ZN34_INTERNAL_b2f1919e_4_k_cu_0ec602dd4cuda3std3__45__cpo3endE
	.align		8
        /*0010*/ 	.dword	_ZN34_INTERNAL_b2f1919e_4_k_cu_0ec602dd4cuda3std3__45__cpo6cbeginE
	.align		8
        /*0018*/ 	.dword	_ZN34_INTERNAL_b2f1919e_4_k_cu_0ec602dd4cuda3std3__45__cpo4cendE
	.align		8
        /*0020*/ 	.dword	_ZN34_INTERNAL_b2f1919e_4_k_cu_0ec602dd4cuda3std3__45__cpo6rbeginE
	.align		8
        /*0028*/ 	.dword	_ZN34_INTERNAL_b2f1919e_4_k_cu_0ec602dd4cuda3std3__45__cpo4rendE
	.align		8
        /*0030*/ 	.dword	_ZN34_INTERNAL_b2f1919e_4_k_cu_0ec602dd4cuda3std3__45__cpo7crbeginE
	.align		8
        /*0038*/ 	.dword	_ZN34_INTERNAL_b2f1919e_4_k_cu_0ec602dd4cuda3std3__45__cpo5crendE
	.align		8
        /*0040*/ 	.dword	_ZN34_INTERNAL_b2f1919e_4_k_cu_0ec602dd4cuda3std3__436_GLOBAL__N__b2f1919e_4_k_cu_0ec602dd6ignoreE
	.align		8
        /*0048*/ 	.dword	_ZN34_INTERNAL_b2f1919e_4_k_cu_0ec602dd4cuda3std3__419piecewise_constructE
	.align		8
        /*0050*/ 	.dword	_ZN34_INTERNAL_b2f1919e_4_k_cu_0ec602dd4cuda3std3__48in_placeE
	.align		8
        /*0058*/ 	.dword	_ZN34_INTERNAL_b2f1919e_4_k_cu_0ec602dd4cuda3std3__420unreachable_sentinelE
	.align		8
        /*0060*/ 	.dword	_ZN34_INTERNAL_b2f1919e_4_k_cu_0ec602dd4cuda3std3__47nulloptE
	.align		8
        /*0068*/ 	.dword	_ZN34_INTERNAL_b2f1919e_4_k_cu_0ec602dd4cuda3std3__48unexpectE
	.align		8
        /*0070*/ 	.dword	_ZN34_INTERNAL_b2f1919e_4_k_cu_0ec602dd4cuda3std6ranges3__45__cpo4swapE
	.align		8
        /*0078*/ 	.dword	_ZN34_INTERNAL_b2f1919e_4_k_cu_0ec602dd4cuda3std6ranges3__45__cpo9iter_moveE
	.align		8
        /*0080*/ 	.dword	_ZN34_INTERNAL_b2f1919e_4_k_cu_0ec602dd4cuda3std6ranges3__45__cpo5beginE
	.align		8
        /*0088*/ 	.dword	_ZN34_INTERNAL_b2f1919e_4_k_cu_0ec602dd4cuda3std6ranges3__45__cpo3endE
	.align		8
        /*0090*/ 	.dword	_ZN34_INTERNAL_b2f1919e_4_k_cu_0ec602dd4cuda3std6ranges3__45__cpo6cbeginE
	.align		8
        /*0098*/ 	.dword	_ZN34_INTERNAL_b2f1919e_4_k_cu_0ec602dd4cuda3std6ranges3__45__cpo4cendE
	.align		8
        /*00a0*/ 	.dword	_ZN34_INTERNAL_b2f1919e_4_k_cu_0ec602dd4cuda3std6ranges3__45__cpo7advanceE
	.align		8
        /*00a8*/ 	.dword	_ZN34_INTERNAL_b2f1919e_4_k_cu_0ec602dd4cuda3std6ranges3__45__cpo9iter_swapE
	.align		8
        /*00b0*/ 	.dword	_ZN34_INTERNAL_b2f1919e_4_k_cu_0ec602dd4cuda3std6ranges3__45__cpo4nextE
	.align		8
        /*00b8*/ 	.dword	_ZN34_INTERNAL_b2f1919e_4_k_cu_0ec602dd4cuda3std6ranges3__45__cpo4prevE
	.align		8
        /*00c0*/ 	.dword	_ZN34_INTERNAL_b2f1919e_4_k_cu_0ec602dd4cuda3std6ranges3__45__cpo4dataE
	.align		8
        /*00c8*/ 	.dword	_ZN34_INTERNAL_b2f1919e_4_k_cu_0ec602dd4cuda3std6ranges3__45__cpo5cdataE
	.align		8
        /*00d0*/ 	.dword	_ZN34_INTERNAL_b2f1919e_4_k_cu_0ec602dd4cuda3std6ranges3__45__cpo4sizeE
	.align		8
        /*00d8*/ 	.dword	_ZN34_INTERNAL_b2f1919e_4_k_cu_0ec602dd4cuda3std6ranges3__45__cpo5ssizeE
	.align		8
        /*00e0*/ 	.dword	_ZN34_INTERNAL_b2f1919e_4_k_cu_0ec602dd4cuda3std6ranges3__45__cpo8distanceE
	.align		8
        /*00e8*/ 	.dword	_ZN34_INTERNAL_b2f1919e_4_k_cu_0ec602dd6thrust24THRUST_300001_SM_1000_NS8cuda_cub3parE
	.align		8
        /*00f0*/ 	.dword	_ZN34_INTERNAL_b2f1919e_4_k_cu_0ec602dd6thrust24THRUST_300001_SM_1000_NS8cuda_cub10par_nosyncE
	.align		8
        /*00f8*/ 	.dword	_ZN34_INTERNAL_b2f1919e_4_k_cu_0ec602dd6thrust24THRUST_300001_SM_1000_NS6system6detail10sequential3seqE
	.align		8
        /*0100*/ 	.dword	_ZN34_INTERNAL_b2f1919e_4_k_cu_0ec602dd6thrust24THRUST_300001_SM_1000_NS12placeholders2_1E
	.align		8
        /*0108*/ 	.dword	_ZN34_INTERNAL_b2f1919e_4_k_cu_0ec602dd6thrust24THRUST_300001_SM_1000_NS12placeholders2_2E
	.align		8
        /*0110*/ 	.dword	_ZN34_INTERNAL_b2f1919e_4_k_cu_0ec602dd6thrust24THRUST_300001_SM_1000_NS12placeholders2_3E
	.align		8
        /*0118*/ 	.dword	_ZN34_INTERNAL_b2f1919e_4_k_cu_0ec602dd6thrust24THRUST_300001_SM_1000_NS12placeholders2_4E
	.align		8
        /*0120*/ 	.dword	_ZN34_INTERNAL_b2f1919e_4_k_cu_0ec602dd6thrust24THRUST_300001_SM_1000_NS12placeholders2_5E
	.align		8
        /*0128*/ 	.dword	_ZN34_INTERNAL_b2f1919e_4_k_cu_0ec602dd6thrust24THRUST_300001_SM_1000_NS12placeholders2_6E
	.align		8
        /*0130*/ 	.dword	_ZN34_INTERNAL_b2f1919e_4_k_cu_0ec602dd6thrust24THRUST_300001_SM_1000_NS12placeholders2_7E
	.align		8
        /*0138*/ 	.dword	_ZN34_INTERNAL_b2f1919e_4_k_cu_0ec602dd6thrust24THRUST_300001_SM_1000_NS12placeholders2_8E
	.align		8
        /*0140*/ 	.dword	_ZN34_INTERNAL_b2f1919e_4_k_cu_0ec602dd6thrust24THRUST_300001_SM_1000_NS12placeholders2_9E
	.align		8
        /*0148*/ 	.dword	_ZN34_INTERNAL_b2f1919e_4_k_cu_0ec602dd6thrust24THRUST_300001_SM_1000_NS12placeholders3_10E
	.align		8
        /*0150*/ 	.dword	_ZN34_INTERNAL_b2f1919e_4_k_cu_0ec602dd6thrust24THRUST_300001_SM_1000_NS3seqE


//--------------------- .text._ZN7GDBSCAN7calc_vaEPfS0_PmRKfRKm --------------------------
	.section	.text._ZN7GDBSCAN7calc_vaEPfS0_PmRKfRKm,"ax",@progbits
	.align	128
        .global         _ZN7GDBSCAN7calc_vaEPfS0_PmRKfRKm
        .type           _ZN7GDBSCAN7calc_vaEPfS0_PmRKfRKm,@function
        .size           _ZN7GDBSCAN7calc_vaEPfS0_PmRKfRKm,(.L_x_9 - _ZN7GDBSCAN7calc_vaEPfS0_PmRKfRKm)
        .other          _ZN7GDBSCAN7calc_vaEPfS0_PmRKfRKm,@"STO_CUDA_ENTRY STV_DEFAULT"
_ZN7GDBSCAN7calc_vaEPfS0_PmRKfRKm:
.text._ZN7GDBSCAN7calc_vaEPfS0_PmRKfRKm:
[----:B------:R-:W-:Y:S01]  /*0000*/  LDC R1, c[0x0][0x37c] ;  /* 0x0000df00ff017b82 */ /* 0x000fe20000000800 */
[----:B------:R-:W0:Y:S07]  /*0010*/  S2R R0, SR_TID.X ;  /* 0x0000000000007919 */ /* 0x000e2e0000002100 */
[----:B------:R-:W0:Y:S01]  /*0020*/  S2UR UR6, SR_CTAID.X ;  /* 0x00000000000679c3 */ /* 0x000e220000002500 */
[----:B------:R-:W1:Y:S07]  /*0030*/  LDCU.64 UR4, c[0x0][0x358] ;  /* 0x00006b00ff0477ac */ /* 0x000e6e0008000a00 */
[----:B------:R-:W0:Y:S08]  /*0040*/  LDC R7, c[0x0][0x360] ;  /* 0x0000d800ff077b82 */ /* 0x000e300000000800 */
[----:B------:R-:W2:Y:S08]  /*0050*/  LDC.64 R2, c[0x0][0x390] ;  /* 0x0000e400ff027b82 */ /* 0x000eb00000000a00 */
[----:B------:R-:W3:Y:S01]  /*0060*/  LDC.64 R4, c[0x0][0x3a0] ;  /* 0x0000e800ff047b82 */ /* 0x000ee20000000a00 */
[----:B0-----:R-:W-:-:S04]  /*0070*/  IMAD R0, R7, UR6, R0 ;  /* 0x0000000607007c24 */ /* 0x001fc8000f8e0200 */
[----:B--2---:R-:W-:-:S05]  /*0080*/  IMAD.WIDE R2, R0, 0x8, R2 ;  /* 0x0000000800027825 */ /* 0x004fca00078e0202 */
[----:B-1----:R0:W-:Y:S04]  /*0090*/  STG.E.64 desc[UR4][R2.64], RZ ;  /* 0x000000ff02007986 */ /* 0x0021e8000c101b04 */
[----:B---3--:R-:W2:Y:S02]  /*00a0*/  LDG.E.64 R4, desc[UR4][R4.64] ;  /* 0x0000000404047981 */ /* 0x008ea4000c1e1b00 */
[----:B--2---:R-:W-:-:S04]  /*00b0*/  ISETP.NE.U32.AND P0, PT, R4, RZ, PT ;  /* 0x000000ff0400720c */ /* 0x004fc80003f05070 */
[----:B------:R-:W-:-:S13]  /*00c0*/  ISETP.NE.AND.EX P0, PT, R5, RZ, PT, P0 ;  /* 0x000000ff0500720c */ /* 0x000fda0003f05300 */
[----:B0-----:R-:W-:Y:S05]  /*00d0*/  @!P0 EXIT ;  /* 0x000000000000894d */ /* 0x001fea0003800000 */
[----:B------:R-:W0:Y:S01]  /*00e0*/  LDC.64 R6, c[0x0][0x380] ;  /* 0x0000e000ff067b82 */ /* 0x000e220000000a00 */
[----:B------:R-:W-:Y:S01]  /*00f0*/  HFMA2 R15, -RZ, RZ, 0, 0 ;  /* 0x00000000ff0f7431 */ /* 0x000fe200000001ff */
[----:B------:R-:W-:Y:S02]  /*0100*/  CS2R R10, SRZ ;  /* 0x00000000000a7805 */ /* 0x000fe4000001ff00 */
[----:B------:R-:W-:Y:S01]  /*0110*/  CS2R R12, SRZ ;  /* 0x00000000000c7805 */ /* 0x000fe2000001ff00 */
[----:B------:R-:W1:Y:S03]  /*0120*/  LDCU.64 UR6, c[0x0][0x380] ;  /* 0x00007000ff0677ac */ /* 0x000e660008000a00 */
[----:B------:R-:W2:Y:S01]  /*0130*/  LDC.64 R8, c[0x0][0x388] ;  /* 0x0000e200ff087b82 */ /* 0x000ea20000000a00 */
[----:B------:R-:W3:Y:S01]  /*0140*/  LDCU.64 UR8, c[0x0][0x388] ;  /* 0x00007100ff0877ac */ /* 0x000ee20008000a00 */
[----:B0-----:R-:W-:-:S04]  /*0150*/  IMAD.WIDE R6, R0, 0x4, R6 ;  /* 0x0000000400067825 */ /* 0x001fc800078e0206 */
[----:B-123--:R-:W-:-:S07]  /*0160*/  IMAD.WIDE R8, R0, 0x4, R8 ;  /* 0x0000000400087825 */ /* 0x00efce00078e0208 */
.L_x_6:
[----:B------:R-:W-:Y:S01]  /*0170*/  ISETP.NE.AND P0, PT, R0, R11, PT ;  /* 0x0000000b0000720c */ /* 0x000fe20003f05270 */
[----:B------:R-:W-:-:S12]  /*0180*/  BSSY.RECONVERGENT B0, `(.L_x_0) ;  /* 0x00000a6000007945 */ /* 0x000fd80003800200 */
[----:B------:R-:W-:Y:S05]  /*0190*/  @!P0 BRA `(.L_x_1) ;  /* 0x0000000800908947 */ /* 0x000fea0003800000 */
[C---:B------:R-:W-:Y:S01]  /*01a0*/  SHF.L.U32 R22, R15.reuse, 0x2, RZ ;  /* 0x000000020f167819 */ /* 0x040fe200000006ff */
[----:B------:R-:W0:Y:S01]  /*01b0*/  LDC.64 R18, c[0x0][0x398] ;  /* 0x0000e600ff127b82 */ /* 0x000e220000000a00 */
[----:B------:R-:W-:Y:S01]  /*01c0*/  SHF.L.U64.HI R14, R15, 0x2, R12 ;  /* 0x000000020f0e7819 */ /* 0x000fe2000001020c */
[----:B------:R-:W2:Y:S01]  /*01d0*/  LDG.E R16, desc[UR4][R6.64] ;  /* 0x0000000406107981 */ /* 0x000ea2000c1e1900 */
[C---:B------:R-:W-:Y:S02]  /*01e0*/  IADD3 R20, P0, PT, R22.reuse, UR6, RZ ;  /* 0x0000000616147c10 */ /* 0x040fe4000ff1e0ff */
[----:B------:R-:W-:Y:S01]  /*01f0*/  IADD3 R22, P1, PT, R22, UR8, RZ ;  /* 0x0000000816167c10 */ /* 0x000fe2000ff3e0ff */
[----:B------:R-:W3:Y:S01]  /*0200*/  LDG.E R15, desc[UR4][R8.64] ;  /* 0x00000004080f7981 */ /* 0x000ee2000c1e1900 */
[C---:B------:R-:W-:Y:S02]  /*0210*/  IADD3.X R21, PT, PT, R14.reuse, UR7, RZ, P0, !PT ;  /* 0x000000070e157c10 */ /* 0x040fe400087fe4ff */
[----:B------:R-:W-:-:S04]  /*0220*/  IADD3.X R23, PT, PT, R14, UR9, RZ, P1, !PT ;  /* 0x000000090e177c10 */ /* 0x000fc80008ffe4ff */
[----:B------:R-:W2:Y:S04]  /*0230*/  LDG.E R21, desc[UR4][R20.64] ;  /* 0x0000000414157981 */ /* 0x000ea8000c1e1900 */
[----:B------:R-:W3:Y:S04]  /*0240*/  LDG.E R22, desc[UR4][R22.64] ;  /* 0x0000000416167981 */ /* 0x000ee8000c1e1900 */
[----:B0-----:R0:W5:Y:S01]  /*0250*/  LDG.E R14, desc[UR4][R18.64] ;  /* 0x00000004120e7981 */ /* 0x001162000c1e1900 */
[----:B------:R-:W-:Y:S01]  /*0260*/  BSSY.RECONVERGENT B1, `(.L_x_2) ;  /* 0x0000048000017945 */ /* 0x000fe20003800200 */
[----:B------:R-:W-:-:S02]  /*0270*/  HFMA2 R17, -RZ, RZ, 1.875, 0 ;  /* 0x3f800000ff117431 */ /* 0x000fc400000001ff */
[----:B--2---:R-:W-:-:S05]  /*0280*/  FADD R16, R16, -R21 ;  /* 0x8000001510107221 */ /* 0x004fca0000000000 */
[----:B------:R-:W-:Y:S01]  /*0290*/  FSETP.NEU.AND P0, PT, R16, 1, PT ;  /* 0x3f8000001000780b */ /* 0x000fe20003f0d000 */
[----:B---3--:R-:W-:-:S05]  /*02a0*/  FADD R15, R15, -R22 ;  /* 0x800000160f0f7221 */ /* 0x008fca0000000000 */
[----:B------:R-:W-:-:S07]  /*02b0*/  FSETP.NEU.AND P1, PT, R15, 1, PT ;  /* 0x3f8000000f00780b */ /* 0x000fce0003f2d000 */
[----:B0-----:R-:W-:Y:S06]  /*02c0*/  @!P0 BRA `(.L_x_3) ;  /* 0x0000000400048947 */ /* 0x001fec0003800000 */
[----:B------:R-:W-:-:S13]  /*02d0*/  FSETP.NAN.AND P0, PT, |R16|, |R16|, PT ;  /* 0x400000101000720b */ /* 0x000fda0003f08200 */
[----:B------:R-:W-:Y:S01]  /*02e0*/  @P0 FADD R17, R16, 2 ;  /* 0x4000000010110421 */ /* 0x000fe20000000000 */
[----:B------:R-:W-:Y:S06]  /*02f0*/  @P0 BRA `(.L_x_3) ;  /* 0x0000000000f80947 */ /* 0x000fec0003800000 */
[C---:B------:R-:W-:Y:S01]  /*0300*/  FMUL R17, |R16|.reuse, 16777216 ;  /* 0x4b80000010117820 */ /* 0x040fe20000400200 */
[C---:B------:R-:W-:Y:S02]  /*0310*/  FSETP.GEU.AND P0, PT, |R16|.reuse, 1.175494350822287508e-38, PT ;  /* 0x008000001000780b */ /* 0x040fe40003f0e200 */
[----:B------:R-:W-:Y:S02]  /*0320*/  MOV R23, 0x3a2c32e4 ;  /* 0x3a2c32e400177802 */ /* 0x000fe40000000f00 */
[----:B------:R-:W-:Y:S02]  /*0330*/  FSEL R17, R17, |R16|, !P0 ;  /* 0x4000001011117208 */ /* 0x000fe40004000000 */
[----:B------:R-:W-:Y:S02]  /*0340*/  FSEL R21, RZ, -24, P0 ;  /* 0xc1c00000ff157808 */ /* 0x000fe40000000000 */
[----:B------:R-:W-:Y:S02]  /*0350*/  IADD3 R18, PT, PT, R17, -0x3f3504f3, RZ ;  /* 0xc0cafb0d11127810 */ /* 0x000fe40007ffe0ff */
[----:B------:R-:W-:-:S02]  /*0360*/  FSETP.NEU.AND P0, PT, |R16|, +INF , PT ;  /* 0x7f8000001000780b */ /* 0x000fc40003f0d200 */
[----:B------:R-:W-:Y:S02]  /*0370*/  LOP3.LUT R18, R18, 0xff800000, RZ, 0xc0, !PT ;  /* 0xff80000012127812 */ /* 0x000fe400078ec0ff */
[----:B------:R-:W-:Y:S02]  /*0380*/  FSETP.NEU.AND P0, PT, R16, RZ, P0 ;  /* 0x000000ff1000720b */ /* 0x000fe4000070d000 */
[-C--:B------:R-:W-:Y:S02]  /*0390*/  IADD3 R22, PT, PT, R17, -R18.reuse, RZ ;  /* 0x8000001211167210 */ /* 0x080fe40007ffe0ff */
[----:B------:R-:W-:-:S03]  /*03a0*/  I2FP.F32.S32 R18, R18 ;  /* 0x0000001200127245 */ /* 0x000fc60000201400 */
[C---:B------:R-:W-:Y:S01]  /*03b0*/  FADD R17, R22.reuse, 1 ;  /* 0x3f80000016117421 */ /* 0x040fe20000000000 */
[----:B------:R-:W-:Y:S01]  /*03c0*/  FADD R22, R22, -1 ;  /* 0xbf80000016167421 */ /* 0x000fe20000000000 */
[----:B------:R-:W-:-:S03]  /*03d0*/  FFMA R24, R18, 1.1920928955078125e-07, R21 ;  /* 0x3400000012187823 */ /* 0x000fc60000000015 */
[----:B------:R-:W-:Y:S01]  /*03e0*/  FADD R20, R22, R22 ;  /* 0x0000001616147221 */ /* 0x000fe20000000000 */
[----:B------:R-:W0:Y:S01]  /*03f0*/  MUFU.RCP R17, R17 ;  /* 0x0000001100117308 */ /* 0x000e220000001000 */
[----:B------:R-:W-:Y:S02]  /*0400*/  @!P0 FADD R16, R16, R16 ;  /* 0x0000001010108221 */ /* 0x000fe40000000000 */
[----:B0-----:R-:W-:-:S04]  /*0410*/  FMUL R19, R17, R20 ;  /* 0x0000001411137220 */ /* 0x001fc80000400000 */
[----:B------:R-:W-:Y:S01]  /*0420*/  FADD R21, R22, -R19 ;  /* 0x8000001316157221 */ /* 0x000fe20000000000 */
[C---:B------:R-:W-:Y:S01]  /*0430*/  FMUL R20, R19.reuse, R19 ;  /* 0x0000001313147220 */ /* 0x040fe20000400000 */
[----:B------:R-:W-:Y:S02]  /*0440*/  FFMA R18, R19, 1.4426950216293334961, R24 ;  /* 0x3fb8aa3b13127823 */ /* 0x000fe40000000018 */
[----:B------:R-:W-:Y:S01]  /*0450*/  FADD R21, R21, R21 ;  /* 0x0000001515157221 */ /* 0x000fe20000000000 */
[----:B------:R-:W-:Y:S01]  /*0460*/  FFMA R23, R20, R23, 0.0032181653659790754318 ;  /* 0x3b52e7db14177423 */ /* 0x000fe20000000017 */
[----:B------:R-:W-:Y:S02]  /*0470*/  FADD R24, R24, -R18 ;  /* 0x8000001218187221 */ /* 0x000fe40000000000 */
[----:B------:R-:W-:Y:S01]  /*0480*/  FFMA R22, R22, -R19, R21 ;  /* 0x8000001316167223 */ /* 0x000fe20000000015 */
[----:B------:R-:W-:Y:S01]  /*0490*/  FFMA R23, R20, R23, 0.018033718690276145935 ;  /* 0x3c93bb7314177423 */ /* 0x000fe20000000017 */
[----:B------:R-:W-:-:S02]  /*04a0*/  FFMA R21, R19, 1.4426950216293334961, R24 ;  /* 0x3fb8aa3b13157823 */ /* 0x000fc40000000018 */
[----:B------:R-:W-:Y:S01]  /*04b0*/  FMUL R22, R17, R22 ;  /* 0x0000001611167220 */ /* 0x000fe20000400000 */
[----:B------:R-:W-:-:S03]  /*04c0*/  FFMA R23, R20, R23, 0.12022458761930465698 ;  /* 0x3df6384f14177423 */ /* 0x000fc60000000017 */
[----:B------:R-:W-:Y:S01]  /*04d0*/  FFMA R24, R22, 1.4426950216293334961, R21 ;  /* 0x3fb8aa3b16187823 */ /* 0x000fe20000000015 */
[----:B------:R-:W-:-:S03]  /*04e0*/  FMUL R20, R20, R23 ;  /* 0x0000001714147220 */ /* 0x000fc60000400000 */
[----:B------:R-:W-:Y:S01]  /*04f0*/  FFMA R21, R19, 1.9251366722983220825e-08, R24 ;  /* 0x32a55e3413157823 */ /* 0x000fe20000000018 */
[----:B------:R-:W-:-:S04]  /*0500*/  FMUL R17, R20, 3 ;  /* 0x4040000014117820 */ /* 0x000fc80000400000 */
[----:B------:R-:W-:Y:S01]  /*0510*/  FFMA R17, R22, R17, R21 ;  /* 0x0000001116117223 */ /* 0x000fe20000000015 */
[----:B------:R-:W-:-:S03]  /*0520*/  HFMA2 R21, -RZ, RZ, 0.64013671875, -15.109375 ;  /* 0x391fcb8eff157431 */ /* 0x000fc600000001ff */
[----:B------:R-:W-:-:S04]  /*0530*/  FFMA R19, R19, R20, R17 ;  /* 0x0000001413137223 */ /* 0x000fc80000000011 */
[----:B------:R-:W-:-:S04]  /*0540*/  FADD R22, R18, R19 ;  /* 0x0000001312167221 */ /* 0x000fc80000000000 */
[----:B------:R-:W-:Y:S01]  /*0550*/  FMUL R17, R22, 2 ;  /* 0x4000000016117820 */ /* 0x000fe20000400000 */
[----:B------:R-:W-:-:S03]  /*0560*/  FADD R18, -R18, R22 ;  /* 0x0000001612127221 */ /* 0x000fc60000000100 */
[----:B------:R-:W0:Y:S01]  /*0570*/  FRND R20, R17 ;  /* 0x0000001100147307 */ /* 0x000e220000201000 */
[----:B------:R-:W-:Y:S01]  /*0580*/  FADD R19, R19, -R18 ;  /* 0x8000001213137221 */ /* 0x000fe20000000000 */
[----:B------:R-:W-:Y:S01]  /*0590*/  FFMA R22, R22, 2, -R17 ;  /* 0x4000000016167823 */ /* 0x000fe20000000811 */
[----:B------:R-:W-:-:S03]  /*05a0*/  FSETP.GT.AND P3, PT, |R17|, 152, PT ;  /* 0x431800001100780b */ /* 0x000fc60003f64200 */
[----:B------:R-:W-:Y:S02]  /*05b0*/  FFMA R19, R19, 2, R22 ;  /* 0x4000000013137823 */ /* 0x000fe40000000016 */
[----:B------:R-:W1:Y:S01]  /*05c0*/  F2I.NTZ R22, R17 ;  /* 0x0000001100167305 */ /* 0x000e620000203100 */
[----:B0-----:R-:W-:Y:S01]  /*05d0*/  FADD R18, R17, -R20 ;  /* 0x8000001411127221 */ /* 0x001fe20000000000 */
[----:B------:R-:W-:-:S03]  /*05e0*/  FSETP.GT.AND P2, PT, R20, RZ, PT ;  /* 0x000000ff1400720b */ /* 0x000fc60003f44000 */
[----:B------:R-:W-:-:S04]  /*05f0*/  FADD R18, R18, R19 ;  /* 0x0000001312127221 */ /* 0x000fc80000000000 */
[----:B------:R-:W-:-:S04]  /*0600*/  FFMA R19, R18, R21, 0.0013391353422775864601 ;  /* 0x3aaf85ed12137423 */ /* 0x000fc80000000015 */
[----:B------:R-:W-:-:S04]  /*0610*/  FFMA R19, R18, R19, 0.0096188392490148544312 ;  /* 0x3c1d985612137423 */ /* 0x000fc80000000013 */
[----:B------:R-:W-:-:S04]  /*0620*/  FFMA R19, R18, R19, 0.055503588169813156128 ;  /* 0x3d6357bb12137423 */ /* 0x000fc80000000013 */
[C---:B------:R-:W-:Y:S01]  /*0630*/  FFMA R21, R18.reuse, R19, 0.24022644758224487305 ;  /* 0x3e75fdec12157423 */ /* 0x040fe20000000013 */
[----:B------:R-:W-:Y:S02]  /*0640*/  SEL R19, RZ, 0x83000000, P2 ;  /* 0x83000000ff137807 */ /* 0x000fe40001000000 */
[----:B------:R-:W-:Y:S01]  /*0650*/  FSETP.GEU.AND P2, PT, R17, RZ, PT ;  /* 0x000000ff1100720b */ /* 0x000fe20003f4e000 */
[----:B------:R-:W-:Y:S01]  /*0660*/  FFMA R21, R18, R21, 0.69314718246459960938 ;  /* 0x3f31721812157423 */ /* 0x000fe20000000015 */
[----:B------:R-:W-:Y:S02]  /*0670*/  IADD3 R20, PT, PT, R19, 0x7f000000, RZ ;  /* 0x7f00000013147810 */ /* 0x000fe40007ffe0ff */
[----:B-1----:R-:W-:Y:S01]  /*0680*/  LEA R22, R22, -R19, 0x17 ;  /* 0x8000001316167211 */ /* 0x002fe200078eb8ff */
[----:B------:R-:W-:Y:S01]  /*0690*/  FFMA R21, R18, R21, 1 ;  /* 0x3f80000012157423 */ /* 0x000fe20000000015 */
[----:B------:R-:W-:-:S03]  /*06a0*/  FSEL R17, RZ, +INF , !P2 ;  /* 0x7f800000ff117808 */ /* 0x000fc60005000000 */
[----:B------:R-:W-:-:S04]  /*06b0*/  FMUL R21, R20, R21 ;  /* 0x0000001514157220 */ /* 0x000fc80000400000 */
[----:B------:R-:W-:Y:S01]  /*06c0*/  @!P3 FMUL R17, R22, R21 ;  /* 0x000000151611b220 */ /* 0x000fe20000400000 */
[----:B------:R-:W-:-:S07]  /*06d0*/  @!P0 LOP3.LUT R17, R16, 0x7fffffff, RZ, 0xc0, !PT ;  /* 0x7fffffff10118812 */ /* 0x000fce00078ec0ff */
.L_x_3:
[----:B------:R-:W-:Y:S05]  /*06e0*/  BSYNC.RECONVERGENT B1 ;  /* 0x0000000000017941 */ /* 0x000fea0003800200 */
.L_x_2:
[----:B------:R-:W-:Y:S01]  /*06f0*/  BSSY.RECONVERGENT B1, `(.L_x_4) ;  /* 0x0000044000017945 */ /* 0x000fe20003800200 */
[----:B------:R-:W-:-:S03]  /*0700*/  MOV R16, 0x3f800000 ;  /* 0x3f80000000107802 */ /* 0x000fc60000000f00 */
[----:B------:R-:W-:Y:S05]  /*0710*/  @!P1 BRA `(.L_x_5) ;  /* 0x0000000400049947 */ /* 0x000fea0003800000 */
[----:B------:R-:W-:-:S13]  /*0720*/  FSETP.NAN.AND P0, PT, |R15|, |R15|, PT ;  /* 0x4000000f0f00720b */ /* 0x000fda0003f08200 */
[----:B------:R-:W-:Y:S01]  /*0730*/  @P0 FADD R16, R15, 2 ;  /* 0x400000000f100421 */ /* 0x000fe20000000000 */
[----:B------:R-:W-:Y:S06]  /*0740*/  @P0 BRA `(.L_x_5) ;  /* 0x0000000000f80947 */ /* 0x000fec0003800000 */
[C---:B------:R-:W-:Y:S01]  /*0750*/  FMUL R16, |R15|.reuse, 16777216 ;  /* 0x4b8000000f107820 */ /* 0x040fe20000400200 */
[----:B------:R-:W-:-:S04]  /*0760*/  FSETP.GEU.AND P0, PT, |R15|, 1.175494350822287508e-38, PT ;  /* 0x008000000f00780b */ /* 0x000fc80003f0e200 */
[----:B------:R-:W-:Y:S02]  /*0770*/  FSEL R16, R16, |R15|, !P0 ;  /* 0x4000000f10107208 */ /* 0x000fe40004000000 */
[----:B------:R-:W-:Y:S02]  /*0780*/  FSEL R21, RZ, -24, P0 ;  /* 0xc1c00000ff157808 */ /* 0x000fe40000000000 */
[----:B------:R-:W-:Y:S02]  /*0790*/  IADD3 R18, PT, PT, R16, -0x3f3504f3, RZ ;  /* 0xc0cafb0d10127810 */ /* 0x000fe40007ffe0ff */
[C---:B------:R-:W-:Y:S02]  /*07a0*/  FSETP.NEU.AND P0, PT, |R15|.reuse, +INF , PT ;  /* 0x7f8000000f00780b */ /* 0x040fe40003f0d200 */
[----:B------:R-:W-:Y:S02]  /*07b0*/  LOP3.LUT R19, R18, 0xff800000, RZ, 0xc0, !PT ;  /* 0xff80000012137812 */ /* 0x000fe400078ec0ff */
[----:B------:R-:W-:-:S02]  /*07c0*/  FSETP.NEU.AND P0, PT, R15, RZ, P0 ;  /* 0x000000ff0f00720b */ /* 0x000fc4000070d000 */
        /* <DEDUP_REMOVED lines=8> */
[----:B0-----:R-:W-:Y:S01]  /*0850*/  FMUL R19, R16, R23 ;  /* 0x0000001710137220 */ /* 0x001fe20000400000 */
[----:B------:R-:W-:-:S03]  /*0860*/  HFMA2 R23, -RZ, RZ, 0.771484375, 0.21533203125 ;  /* 0x3a2c32e4ff177431 */ /* 0x000fc600000001ff */
[----:B------:R-:W-:Y:S01]  /*0870*/  FADD R21, R22, -R19 ;  /* 0x8000001316157221 */ /* 0x000fe20000000000 */
[C---:B------:R-:W-:Y:S01]  /*0880*/  FMUL R20, R19.reuse, R19 ;  /* 0x0000001313147220 */ /* 0x040fe20000400000 */
[----:B------:R-:W-:Y:S02]  /*0890*/  FFMA R18, R19, 1.4426950216293334961, R24 ;  /* 0x3fb8aa3b13127823 */ /* 0x000fe40000000018 */
[----:B------:R-:W-:Y:S02]  /*08a0*/  FADD R21, R21, R21 ;  /* 0x0000001515157221 */ /* 0x000fe40000000000 */
[----:B------:R-:W-:Y:S01]  /*08b0*/  FADD R24, R24, -R18 ;  /* 0x8000001218187221 */ /* 0x000fe20000000000 */
[----:B------:R-:W-:Y:S01]  /*08c0*/  FFMA R23, R20, R23, 0.0032181653659790754318 ;  /* 0x3b52e7db14177423 */ /* 0x000fe20000000017 */
[----:B------:R-:W-:Y:S02]  /*08d0*/  FFMA R21, R22, -R19, R21 ;  /* 0x8000001316157223 */ /* 0x000fe40000000015 */
[----:B------:R-:W-:Y:S01]  /*08e0*/  FFMA R24, R19, 1.4426950216293334961, R24 ;  /* 0x3fb8aa3b13187823 */ /* 0x000fe20000000018 */
[----:B------:R-:W-:Y:S01]  /*08f0*/  FFMA R23, R20, R23, 0.018033718690276145935 ;  /* 0x3c93bb7314177423 */ /* 0x000fe20000000017 */
[----:B------:R-:W-:-:S03]  /*0900*/  FMUL R21, R16, R21 ;  /* 0x0000001510157220 */ /* 0x000fc60000400000 */
[----:B------:R-:W-:Y:S01]  /*0910*/  FFMA R23, R20, R23, 0.12022458761930465698 ;  /* 0x3df6384f14177423 */ /* 0x000fe20000000017 */
[----:B------:R-:W-:-:S03]  /*0920*/  FFMA R24, R21, 1.4426950216293334961, R24 ;  /* 0x3fb8aa3b15187823 */ /* 0x000fc60000000018 */
[----:B------:R-:W-:Y:S01]  /*0930*/  FMUL R20, R20, R23 ;  /* 0x0000001714147220 */ /* 0x000fe20000400000 */
[----:B------:R-:W-:-:S03]  /*0940*/  FFMA R24, R19, 1.9251366722983220825e-08, R24 ;  /* 0x32a55e3413187823 */ /* 0x000fc60000000018 */
[----:B------:R-:W-:-:S04]  /*0950*/  FMUL R16, R20, 3 ;  /* 0x4040000014107820 */ /* 0x000fc80000400000 */
[----:B------:R-:W-:-:S04]  /*0960*/  FFMA R21, R21, R16, R24 ;  /* 0x0000001015157223 */ /* 0x000fc80000000018 */
[----:B------:R-:W-:-:S04]  /*0970*/  FFMA R21, R19, R20, R21 ;  /* 0x0000001413157223 */ /* 0x000fc80000000015 */
[----:B------:R-:W-:-:S04]  /*0980*/  FADD R23, R18, R21 ;  /* 0x0000001512177221 */ /* 0x000fc80000000000 */
[----:B------:R-:W-:Y:S01]  /*0990*/  FMUL R16, R23, 2 ;  /* 0x4000000017107820 */ /* 0x000fe20000400000 */
[----:B------:R-:W-:-:S03]  /*09a0*/  FADD R18, -R18, R23 ;  /* 0x0000001712127221 */ /* 0x000fc60000000100 */
[----:B------:R-:W0:Y:S01]  /*09b0*/  FRND R19, R16 ;  /* 0x0000001000137307 */ /* 0x000e220000201000 */
[----:B------:R-:W-:Y:S01]  /*09c0*/  FADD R18, R21, -R18 ;  /* 0x8000001215127221 */ /* 0x000fe20000000000 */
[----:B------:R-:W-:Y:S01]  /*09d0*/  FFMA R23, R23, 2, -R16 ;  /* 0x4000000017177823 */ /* 0x000fe20000000810 */
[----:B------:R-:W-:Y:S02]  /*09e0*/  MOV R21, 0x391fcb8e ;  /* 0x391fcb8e00157802 */ /* 0x000fe40000000f00 */
[----:B------:R-:W-:Y:S01]  /*09f0*/  FSETP.GT.AND P2, PT, |R16|, 152, PT ;  /* 0x431800001000780b */ /* 0x000fe20003f44200 */
[----:B------:R-:W-:Y:S02]  /*0a00*/  FFMA R23, R18, 2, R23 ;  /* 0x4000000012177823 */ /* 0x000fe40000000017 */
[----:B------:R-:W1:Y:S01]  /*0a10*/  F2I.NTZ R20, R16 ;  /* 0x0000001000147305 */ /* 0x000e620000203100 */
[----:B0-----:R-:W-:Y:S01]  /*0a20*/  FADD R18, R16, -R19 ;  /* 0x8000001310127221 */ /* 0x001fe20000000000 */
[----:B------:R-:W-:-:S03]  /*0a30*/  FSETP.GT.AND P1, PT, R19, RZ, PT ;  /* 0x000000ff1300720b */ /* 0x000fc60003f24000 */
[----:B------:R-:W-:Y:S01]  /*0a40*/  FADD R18, R18, R23 ;  /* 0x0000001712127221 */ /* 0x000fe20000000000 */
[----:B------:R-:W-:Y:S02]  /*0a50*/  SEL R19, RZ, 0x83000000, P1 ;  /* 0x83000000ff137807 */ /* 0x000fe40000800000 */
[----:B------:R-:W-:Y:S01]  /*0a60*/  FSETP.GEU.AND P1, PT, R16, RZ, PT ;  /* 0x000000ff1000720b */ /* 0x000fe20003f2e000 */
[----:B------:R-:W-:Y:S01]  /*0a70*/  FFMA R21, R18, R21, 0.0013391353422775864601 ;  /* 0x3aaf85ed12157423 */ /* 0x000fe20000000015 */
[----:B-1----:R-:W-:Y:S02]  /*0a80*/  LEA R20, R20, -R19, 0x17 ;  /* 0x8000001314147211 */ /* 0x002fe400078eb8ff */
[----:B------:R-:W-:Y:S01]  /*0a90*/  FSEL R16, RZ, +INF , !P1 ;  /* 0x7f800000ff107808 */ /* 0x000fe20004800000 */
[----:B------:R-:W-:-:S04]  /*0aa0*/  FFMA R21, R18, R21, 0.0096188392490148544312 ;  /* 0x3c1d985612157423 */ /* 0x000fc80000000015 */
[----:B------:R-:W-:-:S04]  /*0ab0*/  FFMA R21, R18, R21, 0.055503588169813156128 ;  /* 0x3d6357bb12157423 */ /* 0x000fc80000000015 */
[----:B------:R-:W-:-:S04]  /*0ac0*/  FFMA R21, R18, R21, 0.24022644758224487305 ;  /* 0x3e75fdec12157423 */ /* 0x000fc80000000015 */
[----:B------:R-:W-:Y:S01]  /*0ad0*/  FFMA R23, R18, R21, 0.69314718246459960938 ;  /* 0x3f31721812177423 */ /* 0x000fe20000000015 */
[----:B------:R-:W-:-:S03]  /*0ae0*/  IADD3 R21, PT, PT, R19, 0x7f000000, RZ ;  /* 0x7f00000013157810 */ /* 0x000fc60007ffe0ff */
[----:B------:R-:W-:-:S04]  /*0af0*/  FFMA R18, R18, R23, 1 ;  /* 0x3f80000012127423 */ /* 0x000fc80000000017 */
[----:B------:R-:W-:-:S04]  /*0b00*/  FMUL R21, R21, R18 ;  /* 0x0000001215157220 */ /* 0x000fc80000400000 */
[----:B------:R-:W-:Y:S01]  /*0b10*/  @!P2 FMUL R16, R20, R21 ;  /* 0x000000151410a220 */ /* 0x000fe20000400000 */
[----:B------:R-:W-:-:S07]  /*0b20*/  @!P0 LOP3.LUT R16, R15, 0x7fffffff, RZ, 0xc0, !PT ;  /* 0x7fffffff0f108812 */ /* 0x000fce00078ec0ff */
.L_x_5:
[----:B------:R-:W-:Y:S05]  /*0b30*/  BSYNC.RECONVERGENT B1 ;  /* 0x0000000000017941 */ /* 0x000fea0003800200 */
.L_x_4:
[----:B------:R-:W-:-:S05]  /*0b40*/  FADD R17, R16, R17 ;  /* 0x0000001110117221 */ /* 0x000fca0000000000 */
[----:B-----5:R-:W-:-:S13]  /*0b50*/  FSETP.GTU.AND P0, PT, R17, R14, PT ;  /* 0x0000000e1100720b */ /* 0x020fda0003f0c000 */
[----:B------:R-:W-:Y:S05]  /*0b60*/  @P0 BRA `(.L_x_1) ;  /* 0x00000000001c0947 */ /* 0x000fea0003800000 */
[----:B------:R-:W0:Y:S01]  /*0b70*/  LDC.64 R4, c[0x0][0x3a0] ;  /* 0x0000e800ff047b82 */ /* 0x000e220000000a00 */
[----:B------:R-:W-:-:S04]  /*0b80*/  IADD3 R10, P0, PT, R10, 0x1, RZ ;  /* 0x000000010a0a7810 */ /* 0x000fc80007f1e0ff */
[----:B------:R-:W-:Y:S02]  /*0b90*/  IADD3.X R13, PT, PT, RZ, R13, RZ, P0, !PT ;  /* 0x0000000dff0d7210 */ /* 0x000fe400007fe4ff */
[----:B------:R-:W-:Y:S02]  /*0ba0*/  MOV R14, R10 ;  /* 0x0000000a000e7202 */ /* 0x000fe40000000f00 */
[----:B------:R-:W-:-:S05]  /*0bb0*/  MOV R15, R13 ;  /* 0x0000000d000f7202 */ /* 0x000fca0000000f00 */
[----:B------:R1:W-:Y:S04]  /*0bc0*/  STG.E.64 desc[UR4][R2.64], R14 ;  /* 0x0000000e02007986 */ /* 0x0003e8000c101b04 */
[----:B01----:R-:W5:Y:S02]  /*0bd0*/  LDG.E.64 R4, desc[UR4][R4.64] ;  /* 0x0000000404047981 */ /* 0x003f64000c1e1b00 */
.L_x_1:
[----:B------:R-:W-:Y:S05]  /*0be0*/  BSYNC.RECONVERGENT B0 ;  /* 0x0000000000007941 */ /* 0x000fea0003800200 */
.L_x_0:
[----:B------:R-:W-:-:S04]  /*0bf0*/  IADD3 R15, PT, PT, R11, 0x1, RZ ;  /* 0x000000010b0f7810 */ /* 0x000fc80007ffe0ff */
[-C--:B-----5:R-:W-:Y:S02]  /*0c00*/  ISETP.GT.U32.AND P0, PT, R4, R15.reuse, PT ;  /* 0x0000000f0400720c */ /* 0x0a0fe40003f04070 */
[----:B------:R-:W-:Y:S02]  /*0c10*/  MOV R11, R15 ;  /* 0x0000000f000b7202 */ /* 0x000fe40000000f00 */
[----:B------:R-:W-:-:S13]  /*0c20*/  ISETP.GT.U32.AND.EX P0, PT, R5, RZ, PT, P0 ;  /* 0x000000ff0500720c */ /* 0x000fda0003f04100 */
[----:B------:R-:W-:Y:S05]  /*0c30*/  @P0 BRA `(.L_x_6) ;  /* 0xfffffff4004c0947 */ /* 0x000fea000383ffff */
[----:B------:R-:W-:Y:S05]  /*0c40*/  EXIT ;  /* 0x000000000000794d */ /* 0x000fea0003800000 */
.L_x_7:
[----:B------:R-:W-:-:S00]  /*0c50*/  BRA `(.L_x_7) ;  /* 0xfffffffc00fc7947 */ /* 0x000fc0000383ffff */
[----:B------:R-:W-:-:S00]  /*0c60*/  NOP ;  /* 0x0000000000007918 */ /* 0x000fc00000000000 */
        /* <DEDUP_REMOVED lines=9> */
.L_x_9:


//--------------------- .text._ZN3cub18CUB_300001_SM_10006detail11EmptyKernelIvEEvv --------------------------
	.section	.text._ZN3cub18CUB_300001_SM_10006detail11EmptyKernelIvEEvv,"ax",@progbits
	.align	128
        .global         _ZN3cub18CUB_300001_SM_10006detail11EmptyKernelIvEEvv
        .type           _ZN3cub18CUB_300001_SM_10006detail11EmptyKernelIvEEvv,@function
        .size           _ZN3cub18CUB_300001_SM_10006detail11EmptyKernelIvEEvv,(.L_x_10 - _ZN3cub18CUB_300001_SM_10006detail11EmptyKernelIvEEvv)
        .other          _ZN3cub18CUB_300001_SM_10006detail11EmptyKernelIvEEvv,@"STO_CUDA_ENTRY STV_DEFAULT"
_ZN3cub18CUB_300001_SM_10006detail11EmptyKernelIvEEvv:
.text._ZN3cub18CUB_300001_SM_10006detail11EmptyKernelIvEEvv:
[----:B------:R-:W-:Y:S01]  /*0000*/  LDC R1, c[0x0][0x37c] ;  /* 0x0000df00ff017b82 */ /* 0x000fe20000000800 */
[----:B------:R-:W-:Y:S05]  /*0010*/  EXIT ;  /* 0x000000000000794d */ /* 0x000fea0003800000 */
.L_x_8:
        /* <DEDUP_REMOVED lines=14> */
.L_x_10:


//--------------------- .nv.shared.reserved.0     --------------------------
	.section	.nv.shared.reserved.0,"aw",@nobits
	.weak		__nv_reservedSMEM_offset_0_alias
	.size		__nv_reservedSMEM_offset_0_alias, 0, 64
	.other		__nv_reservedSMEM_offset_0_alias,@"STO_CUDA_RESERVED_SHARED STV_DEFAULT"
__nv_reservedSMEM_offset_0_alias:
	.zero		0
	.zero		64


//--------------------- .nv.global                --------------------------
	.section	.nv.global,"aw",@nobits
.nv.global:
	.type		_ZN34_INTERNAL_b2f1919e_4_k_cu_0ec602dd6thrust24THRUST_300001_SM_1000_NS3seqE,@object
	.size		_ZN34_INTERNAL_b2f1919e_4_k_cu_0ec602dd6thrust24THRUST_300001_SM_1000_NS3seqE,(_ZN34_INTERNAL_b2f1919e_4_k_cu_0ec602dd4cuda3std3__48in_placeE - _ZN34_INTERNAL_b2f1919e_4_k_cu_0ec602dd6thrust24THRUST_300001_SM_1000_NS3seqE)
_ZN34_INTERNAL_b2f1919e_4_k_cu_0ec602dd6thrust24THRUST_300001_SM_1000_NS3seqE:
	.zero		1
	.type		_ZN34_INTERNAL_b2f1919e_4_k_cu_0ec602dd4cuda3std3__48in_placeE,@object
	.size		_ZN34_INTERNAL_b2f1919e_4_k_cu_0ec602dd4cuda3std3__48in_placeE,(_ZN34_INTERNAL_b2f1919e_4_k_cu_0ec602dd4cuda3std6ranges3__45__cpo4sizeE - _ZN34_INTERNAL_b2f1919e_4_k_cu_0ec602dd4cuda3std3__48in_placeE)
_ZN34_INTERNAL_b2f1919e_4_k_cu_0ec602dd4cuda3std3__48in_placeE:
	.zero		1
	.type		_ZN34_INTERNAL_b2f1919e_4_k_cu_0ec602dd4cuda3std6ranges3__45__cpo4sizeE,@object
	.size		_ZN34_INTERNAL_b2f1919e_4_k_cu_0ec602dd4cuda3std6ranges3__45__cpo4sizeE,(_ZN34_INTERNAL_b2f1919e_4_k_cu_0ec602dd6thrust24THRUST_300001_SM_1000_NS12placeholders2_3E - _ZN34_INTERNAL_b2f1919e_4_k_cu_0ec602dd4cuda3std6ranges3__45__cpo4sizeE)
_ZN34_INTERNAL_b2f1919e_4_k_cu_0ec602dd4cuda3std6ranges3__45__cpo4sizeE:
	.zero		1
	.type		_ZN34_INTERNAL_b2f1919e_4_k_cu_0ec602dd6thrust24THRUST_300001_SM_1000_NS12placeholders2_3E,@object
	.size		_ZN34_INTERNAL_b2f1919e_4_k_cu_0ec602dd6thrust24THRUST_300001_SM_1000_NS12placeholders2_3E,(_ZN34_INTERNAL_b2f1919e_4_k_cu_0ec602dd4cuda3std3__45__cpo6cbeginE - _ZN34_INTERNAL_b2f1919e_4_k_cu_0ec602dd6thrust24THRUST_300001_SM_1000_NS12placeholders2_3E)
_ZN34_INTERNAL_b2f1919e_4_k_cu_0ec602dd6thrust24THRUST_300001_SM_1000_NS12placeholders2_3E:
	.zero		1
	.type		_ZN34_INTERNAL_b2f1919e_4_k_cu_0ec602dd4cuda3std3__45__cpo6cbeginE,@object
	.size		_ZN34_INTERNAL_b2f1919e_4_k_cu_0ec602dd4cuda3std3__45__cpo6cbeginE,(_ZN34_INTERNAL_b2f1919e_4_k_cu_0ec602dd4cuda3std6ranges3__45__cpo6cbeginE - _ZN34_INTERNAL_b2f1919e_4_k_cu_0ec602dd4cuda3std3__45__cpo6cbeginE)
_ZN34_INTERNAL_b2f1919e_4_k_cu_0ec602dd4cuda3std3__45__cpo6cbeginE:
	.zero		1
	.type		_ZN34_INTERNAL_b2f1919e_4_k_cu_0ec602dd4cuda3std6ranges3__45__cpo6cbeginE,@object
	.size		_ZN34_INTERNAL_b2f1919e_4_k_cu_0ec602dd4cuda3std6ranges3__45__cpo6cbeginE,(_ZN34_INTERNAL_b2f1919e_4_k_cu_0ec602dd6thrust24THRUST_300001_SM_1000_NS12placeholders2_7E - _ZN34_INTERNAL_b2f1919e_4_k_cu_0ec602dd4cuda3std6ranges3__45__cpo6cbeginE)
_ZN34_INTERNAL_b2f1919e_4_k_cu_0ec602dd4cuda3std6ranges3__45__cpo6cbeginE:
	.zero		1
	.type		_ZN34_INTERNAL_b2f1919e_4_k_cu_0ec602dd6thrust24THRUST_300001_SM_1000_NS12placeholders2_7E,@object
	.size		_ZN34_INTERNAL_b2f1919e_4_k_cu_0ec602dd6thrust24THRUST_300001_SM_1000_NS12placeholders2_7E,(_ZN34_INTERNAL_b2f1919e_4_k_cu_0ec602dd4cuda3std3__45__cpo7crbeginE - _ZN34_INTERNAL_b2f1919e_4_k_cu_0ec602dd6thrust24THRUST_300001_SM_1000_NS12placeholders2_7E)
_ZN34_INTERNAL_b2f1919e_4_k_cu_0ec602dd6thrust24THRUST_300001_SM_1000_NS12placeholders2_7E:
	.zero		1
	.type		_ZN34_INTERNAL_b2f1919e_4_k_cu_0ec602dd4cuda3std3__45__cpo7crbeginE,@object
	.size		_ZN34_INTERNAL_b2f1919e_4_k_cu_0ec602dd4cuda3std3__45__cpo7crbeginE,(_ZN34_INTERNAL_b2f1919e_4_k_cu_0ec602dd4cuda3std6ranges3__45__cpo4nextE - _ZN34_INTERNAL_b2f1919e_4_k_cu_0ec602dd4cuda3std3__45__cpo7crbeginE)
_ZN34_INTERNAL_b2f1919e_4_k_cu_0ec602dd4cuda3std3__45__cpo7crbeginE:
	.zero		1
	.type		_ZN34_INTERNAL_b2f1919e_4_k_cu_0ec602dd4cuda3std6ranges3__45__cpo4nextE,@object
	.size		_ZN34_INTERNAL_b2f1919e_4_k_cu_0ec602dd4cuda3std6ranges3__45__cpo4nextE,(_ZN34_INTERNAL_b2f1919e_4_k_cu_0ec602dd4cuda3std6ranges3__45__cpo4swapE - _ZN34_INTERNAL_b2f1919e_4_k_cu_0ec602dd4cuda3std6ranges3__45__cpo4nextE)
_ZN34_INTERNAL_b2f1919e_4_k_cu_0ec602dd4cuda3std6ranges3__45__cpo4nextE:
	.zero		1
	.type		_ZN34_INTERNAL_b2f1919e_4_k_cu_0ec602dd4cuda3std6ranges3__45__cpo4swapE,@object
	.size		_ZN34_INTERNAL_b2f1919e_4_k_cu_0ec602dd4cuda3std6ranges3__45__cpo4swapE,(_ZN34_INTERNAL_b2f1919e_4_k_cu_0ec602dd6thrust24THRUST_300001_SM_1000_NS8cuda_cub10par_nosyncE - _ZN34_INTERNAL_b2f1919e_4_k_cu_0ec602dd4cuda3std6ranges3__45__cpo4swapE)
_ZN34_INTERNAL_b2f1919e_4_k_cu_0ec602dd4cuda3std6ranges3__45__cpo4swapE:
	.zero		1
	.type		_ZN34_INTERNAL_b2f1919e_4_k_cu_0ec602dd6thrust24THRUST_300001_SM_1000_NS8cuda_cub10par_nosyncE,@object
	.size		_ZN34_INTERNAL_b2f1919e_4_k_cu_0ec602dd6thrust24THRUST_300001_SM_1000_NS8cuda_cub10par_nosyncE,(_ZN34_INTERNAL_b2f1919e_4_k_cu_0ec602dd6thrust24THRUST_300001_SM_1000_NS12placeholders2_9E - _ZN34_INTERNAL_b2f1919e_4_k_cu_0ec602dd6thrust24THRUST_300001_SM_1000_NS8cuda_cub10par_nosyncE)
_ZN34_INTERNAL_b2f1919e_4_k_cu_0ec602dd6thrust24THRUST_300001_SM_1000_NS8cuda_cub10par_nosyncE:
	.zero		1
	.type		_ZN34_INTERNAL_b2f1919e_4_k_cu_0ec602dd6thrust24THRUST_300001_SM_1000_NS12placeholders2_9E,@object
	.size		_ZN34_INTERNAL_b2f1919e_4_k_cu_0ec602dd6thrust24THRUST_300001_SM_1000_NS12placeholders2_9E,(_ZN34_INTERNAL_b2f1919e_4_k_cu_0ec602dd4cuda3std3__436_GLOBAL__N__b2f1919e_4_k_cu_0ec602dd6ignoreE - _ZN34_INTERNAL_b2f1919e_4_k_cu_0ec602dd6thrust24THRUST_300001_SM_1000_NS12placeholders2_9E)
_ZN34_INTERNAL_b2f1919e_4_k_cu_0ec602dd6thrust24THRUST_300001_SM_1000_NS12placeholders2_9E:
	.zero		1
	.type		_ZN34_INTERNAL_b2f1919e_4_k_cu_0ec602dd4cuda3std3__436_GLOBAL__N__b2f1919e_4_k_cu_0ec602dd6ignoreE,@object
	.size		_ZN34_INTERNAL_b2f1919e_4_k_cu_0ec602dd4cuda3std3__436_GLOBAL__N__b2f1919e_4_k_cu_0ec602dd6ignoreE,(_ZN34_INTERNAL_b2f1919e_4_k_cu_0ec602dd4cuda3std6ranges3__45__cpo4dataE - _ZN34_INTERNAL_b2f1919e_4_k_cu_0ec602dd4cuda3std3__436_GLOBAL__N__b2f1919e_4_k_cu_0ec602dd6ignoreE)
_ZN34_INTERNAL_b2f1919e_4_k_cu_0ec602dd4cuda3std3__436_GLOBAL__N__b2f1919e_4_k_cu_0ec602dd6ignoreE:
	.zero		1
	.type		_ZN34_INTERNAL_b2f1919e_4_k_cu_0ec602dd4cuda3std6ranges3__45__cpo4dataE,@object
	.size		_ZN34_INTERNAL_b2f1919e_4_k_cu_0ec602dd4cuda3std6ranges3__45__cpo4dataE,(_ZN34_INTERNAL_b2f1919e_4_k_cu_0ec602dd6thrust24THRUST_300001_SM_1000_NS12placeholders2_1E - _ZN34_INTERNAL_b2f1919e_4_k_cu_0ec602dd4cuda3std6ranges3__45__cpo4dataE)
_ZN34_INTERNAL_b2f1919e_4_k_cu_0ec602dd4cuda3std6ranges3__45__cpo4dataE:
	.zero		1
	.type		_ZN34_INTERNAL_b2f1919e_4_k_cu_0ec602dd6thrust24THRUST_300001_SM_1000_NS12placeholders2_1E,@object
	.size		_ZN34_INTERNAL_b2f1919e_4_k_cu_0ec602dd6thrust24THRUST_300001_SM_1000_NS12placeholders2_1E,(_ZN34_INTERNAL_b2f1919e_4_k_cu_0ec602dd4cuda3std3__45__cpo5beginE - _ZN34_INTERNAL_b2f1919e_4_k_cu_0ec602dd6thrust24THRUST_300001_SM_1000_NS12placeholders2_1E)
_ZN34_INTERNAL_b2f1919e_4_k_cu_0ec602dd6thrust24THRUST_300001_SM_1000_NS12placeholders2_1E:
	.zero		1
	.type		_ZN34_INTERNAL_b2f1919e_4_k_cu_0ec602dd4cuda3std3__45__cpo5beginE,@object
	.size		_ZN34_INTERNAL_b2f1919e_4_k_cu_0ec602dd4cuda3std3__45__cpo5beginE,(_ZN34_INTERNAL_b2f1919e_4_k_cu_0ec602dd4cuda3std6ranges3__45__cpo5beginE - _ZN34_INTERNAL_b2f1919e_4_k_cu_0ec602dd4cuda3std3__45__cpo5beginE)
_ZN34_INTERNAL_b2f1919e_4_k_cu_0ec602dd4cuda3std3__45__cpo5beginE:
	.zero		1
	.type		_ZN34_INTERNAL_b2f1919e_4_k_cu_0ec602dd4cuda3std6ranges3__45__cpo5beginE,@object
	.size		_ZN34_INTERNAL_b2f1919e_4_k_cu_0ec602dd4cuda3std6ranges3__45__cpo5beginE,(_ZN34_INTERNAL_b2f1919e_4_k_cu_0ec602dd6thrust24THRUST_300001_SM_1000_NS12placeholders2_5E - _ZN34_INTERNAL_b2f1919e_4_k_cu_0ec602dd4cuda3std6ranges3__45__cpo5beginE)
_ZN34_INTERNAL_b2f1919e_4_k_cu_0ec602dd4cuda3std6ranges3__45__cpo5beginE:
	.zero		1
	.type		_ZN34_INTERNAL_b2f1919e_4_k_cu_0ec602dd6thrust24THRUST_300001_SM_1000_NS12placeholders2_5E,@object
	.size		_ZN34_INTERNAL_b2f1919e_4_k_cu_0ec602dd6thrust24THRUST_300001_SM_1000_NS12placeholders2_5E,(_ZN34_INTERNAL_b2f1919e_4_k_cu_0ec602dd4cuda3std3__45__cpo6rbeginE - _ZN34_INTERNAL_b2f1919e_4_k_cu_0ec602dd6thrust24THRUST_300001_SM_1000_NS12placeholders2_5E)
_ZN34_INTERNAL_b2f1919e_4_k_cu_0ec602dd6thrust24THRUST_300001_SM_1000_NS12placeholders2_5E:
	.zero		1
	.type		_ZN34_INTERNAL_b2f1919e_4_k_cu_0ec602dd4cuda3std3__45__cpo6rbeginE,@object
	.size		_ZN34_INTERNAL_b2f1919e_4_k_cu_0ec602dd4cuda3std3__45__cpo6rbeginE,(_ZN34_INTERNAL_b2f1919e_4_k_cu_0ec602dd4cuda3std6ranges3__45__cpo7advanceE - _ZN34_INTERNAL_b2f1919e_4_k_cu_0ec602dd4cuda3std3__45__cpo6rbeginE)
_ZN34_INTERNAL_b2f1919e_4_k_cu_0ec602dd4cuda3std3__45__cpo6rbeginE:
	.zero		1
	.type		_ZN34_INTERNAL_b2f1919e_4_k_cu_0ec602dd4cuda3std6ranges3__45__cpo7advanceE,@object
	.size		_ZN34_INTERNAL_b2f1919e_4_k_cu_0ec602dd4cuda3std6ranges3__45__cpo7advanceE,(_ZN34_INTERNAL_b2f1919e_4_k_cu_0ec602dd4cuda3std3__47nulloptE - _ZN34_INTERNAL_b2f1919e_4_k_cu_0ec602dd4cuda3std6ranges3__45__cpo7advanceE)
_ZN34_INTERNAL_b2f1919e_4_k_cu_0ec602dd4cuda3std6ranges3__45__cpo7advanceE:
	.zero		1
	.type		_ZN34_INTERNAL_b2f1919e_4_k_cu_0ec602dd4cuda3std3__47nulloptE,@object
	.size		_ZN34_INTERNAL_b2f1919e_4_k_cu_0ec602dd4cuda3std3__47nulloptE,(_ZN34_INTERNAL_b2f1919e_4_k_cu_0ec602dd4cuda3std6ranges3__45__cpo8distanceE - _ZN34_INTERNAL_b2f1919e_4_k_cu_0ec602dd4cuda3std3__47nulloptE)
_ZN34_INTERNAL_b2f1919e_4_k_cu_0ec602dd4cuda3std3__47nulloptE:
	.zero		1
	.type		_ZN34_INTERNAL_b2f1919e_4_k_cu_0ec602dd4cuda3std6ranges3__45__cpo8distanceE,@object
	.size		_ZN34_INTERNAL_b2f1919e_4_k_cu_0ec602dd4cuda3std6ranges3__45__cpo8distanceE,(_ZN34_INTERNAL_b2f1919e_4_k_cu_0ec602dd6thrust24THRUST_300001_SM_1000_NS12placeholders3_10E - _ZN34_INTERNAL_b2f1919e_4_k_cu_0ec602dd4cuda3std6ranges3__45__cpo8distanceE)
_ZN34_INTERNAL_b2f1919e_4_k_cu_0ec602dd4cuda3std6ranges3__45__cpo8distanceE:
	.zero		1
	.type		_ZN34_INTERNAL_b2f1919e_4_k_cu_0ec602dd6thrust24THRUST_300001_SM_1000_NS12placeholders3_10E,@object
	.size		_ZN34_INTERNAL_b2f1919e_4_k_cu_0ec602dd6thrust24THRUST_300001_SM_1000_NS12placeholders3_10E,(_ZN34_INTERNAL_b2f1919e_4_k_cu_0ec602dd4cuda3std3__419piecewise_constructE - _ZN34_INTERNAL_b2f1919e_4_k_cu_0ec602dd6thrust24THRUST_300001_SM_1000_NS12placeholders3_10E)
_ZN34_INTERNAL_b2f1919e_4_k_cu_0ec602dd6thrust24THRUST_300001_SM_1000_NS12placeholders3_10E:
	.zero		1
	.type		_ZN34_INTERNAL_b2f1919e_4_k_cu_0ec602dd4cuda3std3__419piecewise_constructE,@object
	.size		_ZN34_INTERNAL_b2f1919e_4_k_cu_0ec602dd4cuda3std3__419piecewise_constructE,(_ZN34_INTERNAL_b2f1919e_4_k_cu_0ec602dd4cuda3std6ranges3__45__cpo5cdataE - _ZN34_INTERNAL_b2f1919e_4_k_cu_0ec602dd4cuda3std3__419piecewise_constructE)
_ZN34_INTERNAL_b2f1919e_4_k_cu_0ec602dd4cuda3std3__419piecewise_constructE:
	.zero		1
	.type		_ZN34_INTERNAL_b2f1919e_4_k_cu_0ec602dd4cuda3std6ranges3__45__cpo5cdataE,@object
	.size		_ZN34_INTERNAL_b2f1919e_4_k_cu_0ec602dd4cuda3std6ranges3__45__cpo5cdataE,(_ZN34_INTERNAL_b2f1919e_4_k_cu_0ec602dd6thrust24THRUST_300001_SM_1000_NS12placeholders2_2E - _ZN34_INTERNAL_b2f1919e_4_k_cu_0ec602dd4cuda3std6ranges3__45__cpo5cdataE)
_ZN34_INTERNAL_b2f1919e_4_k_cu_0ec602dd4cuda3std6ranges3__45__cpo5cdataE:
	.zero		1
	.type		_ZN34_INTERNAL_b2f1919e_4_k_cu_0ec602dd6thrust24THRUST_300001_SM_1000_NS12placeholders2_2E,@object
	.size		_ZN34_INTERNAL_b2f1919e_4_k_cu_0ec602dd6thrust24THRUST_300001_SM_1000_NS12placeholders2_2E,(_ZN34_INTERNAL_b2f1919e_4_k_cu_0ec602dd4cuda3std3__45__cpo3endE - _ZN34_INTERNAL_b2f1919e_4_k_cu_0ec602dd6thrust24THRUST_300001_SM_1000_NS12placeholders2_2E)
_ZN34_INTERNAL_b2f1919e_4_k_cu_0ec602dd6thrust24THRUST_300001_SM_1000_NS12placeholders2_2E:
	.zero		1
	.type		_ZN34_INTERNAL_b2f1919e_4_k_cu_0ec602dd4cuda3std3__45__cpo3endE,@object
	.size		_ZN34_INTERNAL_b2f1919e_4_k_cu_0ec602dd4cuda3std3__45__cpo3endE,(_ZN34_INTERNAL_b2f1919e_4_k_cu_0ec602dd4cuda3std6ranges3__45__cpo3endE - _ZN34_INTERNAL_b2f1919e_4_k_cu_0ec602dd4cuda3std3__45__cpo3endE)
_ZN34_INTERNAL_b2f1919e_4_k_cu_0ec602dd4cuda3std3__45__cpo3endE:
	.zero		1
	.type		_ZN34_INTERNAL_b2f1919e_4_k_cu_0ec602dd4cuda3std6ranges3__45__cpo3endE,@object
	.size		_ZN34_INTERNAL_b2f1919e_4_k_cu_0ec602dd4cuda3std6ranges3__45__cpo3endE,(_ZN34_INTERNAL_b2f1919e_4_k_cu_0ec602dd6thrust24THRUST_300001_SM_1000_NS12placeholders2_6E - _ZN34_INTERNAL_b2f1919e_4_k_cu_0ec602dd4cuda3std6ranges3__45__cpo3endE)
_ZN34_INTERNAL_b2f1919e_4_k_cu_0ec602dd4cuda3std6ranges3__45__cpo3endE:
	.zero		1
	.type		_ZN34_INTERNAL_b2f1919e_4_k_cu_0ec602dd6thrust24THRUST_300001_SM_1000_NS12placeholders2_6E,@object
	.size		_ZN34_INTERNAL_b2f1919e_4_k_cu_0ec602dd6thrust24THRUST_300001_SM_1000_NS12placeholders2_6E,(_ZN34_INTERNAL_b2f1919e_4_k_cu_0ec602dd4cuda3std3__45__cpo4rendE - _ZN34_INTERNAL_b2f1919e_4_k_cu_0ec602dd6thrust24THRUST_300001_SM_1000_NS12placeholders2_6E)
_ZN34_INTERNAL_b2f1919e_4_k_cu_0ec602dd6thrust24THRUST_300001_SM_1000_NS12placeholders2_6E:
	.zero		1
	.type		_ZN34_INTERNAL_b2f1919e_4_k_cu_0ec602dd4cuda3std3__45__cpo4rendE,@object
	.size		_ZN34_INTERNAL_b2f1919e_4_k_cu_0ec602dd4cuda3std3__45__cpo4rendE,(_ZN34_INTERNAL_b2f1919e_4_k_cu_0ec602dd4cuda3std6ranges3__45__cpo9iter_swapE - _ZN34_INTERNAL_b2f1919e_4_k_cu_0ec602dd4cuda3std3__45__cpo4rendE)
_ZN34_INTERNAL_b2f1919e_4_k_cu_0ec602dd4cuda3std3__45__cpo4rendE:
	.zero		1
	.type		_ZN34_INTERNAL_b2f1919e_4_k_cu_0ec602dd4cuda3std6ranges3__45__cpo9iter_swapE,@object
	.size		_ZN34_INTERNAL_b2f1919e_4_k_cu_0ec602dd4cuda3std6ranges3__45__cpo9iter_swapE,(_ZN34_INTERNAL_b2f1919e_4_k_cu_0ec602dd4cuda3std3__48unexpectE - _ZN34_INTERNAL_b2f1919e_4_k_cu_0ec602dd4cuda3std6ranges3__45__cpo9iter_swapE)
_ZN34_INTERNAL_b2f1919e_4_k_cu_0ec602dd4cuda3std6ranges3__45__cpo9iter_swapE:
	.zero		1
	.type		_ZN34_INTERNAL_b2f1919e_4_k_cu_0ec602dd4cuda3std3__48unexpectE,@object
	.size		_ZN34_INTERNAL_b2f1919e_4_k_cu_0ec602dd4cuda3std3__48unexpectE,(_ZN34_INTERNAL_b2f1919e_4_k_cu_0ec602dd6thrust24THRUST_300001_SM_1000_NS8cuda_cub3parE - _ZN34_INTERNAL_b2f1919e_4_k_cu_0ec602dd4cuda3std3__48unexpectE)
_ZN34_INTERNAL_b2f1919e_4_k_cu_0ec602dd4cuda3std3__48unexpectE:
	.zero		1
	.type		_ZN34_INTERNAL_b2f1919e_4_k_cu_0ec602dd6thrust24THRUST_300001_SM_1000_NS8cuda_cub3parE,@object
	.size		_ZN34_INTERNAL_b2f1919e_4_k_cu_0ec602dd6thrust24THRUST_300001_SM_1000_NS8cuda_cub3parE,(_ZN34_INTERNAL_b2f1919e_4_k_cu_0ec602dd6thrust24THRUST_300001_SM_1000_NS12placeholders2_4E - _ZN34_INTERNAL_b2f1919e_4_k_cu_0ec602dd6thrust24THRUST_300001_SM_1000_NS8cuda_cub3parE)
_ZN34_INTERNAL_b2f1919e_4_k_cu_0ec602dd6thrust24THRUST_300001_SM_1000_NS8cuda_cub3parE:
	.zero		1
	.type		_ZN34_INTERNAL_b2f1919e_4_k_cu_0ec602dd6thrust24THRUST_300001_SM_1000_NS12placeholders2_4E,@object
	.size		_ZN34_INTERNAL_b2f1919e_4_k_cu_0ec602dd6thrust24THRUST_300001_SM_1000_NS12placeholders2_4E,(_ZN34_INTERNAL_b2f1919e_4_k_cu_0ec602dd4cuda3std3__45__cpo4cendE - _ZN34_INTERNAL_b2f1919e_4_k_cu_0ec602dd6thrust24THRUST_300001_SM_1000_NS12placeholders2_4E)
_ZN34_INTERNAL_b2f1919e_4_k_cu_0ec602dd6thrust24THRUST_300001_SM_1000_NS12placeholders2_4E:
	.zero		1
	.type		_ZN34_INTERNAL_b2f1919e_4_k_cu_0ec602dd4cuda3std3__45__cpo4cendE,@object
	.size		_ZN34_INTERNAL_b2f1919e_4_k_cu_0ec602dd4cuda3std3__45__cpo4cendE,(_ZN34_INTERNAL_b2f1919e_4_k_cu_0ec602dd4cuda3std6ranges3__45__cpo4cendE - _ZN34_INTERNAL_b2f1919e_4_k_cu_0ec602dd4cuda3std3__45__cpo4cendE)
_ZN34_INTERNAL_b2f1919e_4_k_cu_0ec602dd4cuda3std3__45__cpo4cendE:
	.zero		1
	.type		_ZN34_INTERNAL_b2f1919e_4_k_cu_0ec602dd4cuda3std6ranges3__45__cpo4cendE,@object
	.size		_ZN34_INTERNAL_b2f1919e_4_k_cu_0ec602dd4cuda3std6ranges3__45__cpo4cendE,(_ZN34_INTERNAL_b2f1919e_4_k_cu_0ec602dd4cuda3std3__420unreachable_sentinelE - _ZN34_INTERNAL_b2f1919e_4_k_cu_0ec602dd4cuda3std6ranges3__45__cpo4cendE)
_ZN34_INTERNAL_b2f1919e_4_k_cu_0ec602dd4cuda3std6ranges3__45__cpo4cendE:
	.zero		1
	.type		_ZN34_INTERNAL_b2f1919e_4_k_cu_0ec602dd4cuda3std3__420unreachable_sentinelE,@object
	.size		_ZN34_INTERNAL_b2f1919e_4_k_cu_0ec602dd4cuda3std3__420unreachable_sentinelE,(_ZN34_INTERNAL_b2f1919e_4_k_cu_0ec602dd4cuda3std6ranges3__45__cpo5ssizeE - _ZN34_INTERNAL_b2f1919e_4_k_cu_0ec602dd4cuda3std3__420unreachable_sentinelE)
_ZN34_INTERNAL_b2f1919e_4_k_cu_0ec602dd4cuda3std3__420unreachable_sentinelE:
	.zero		1
	.type		_ZN34_INTERNAL_b2f1919e_4_k_cu_0ec602dd4cuda3std6ranges3__45__cpo5ssizeE,@object
	.size		_ZN34_INTERNAL_b2f1919e_4_k_cu_0ec602dd4cuda3std6ranges3__45__cpo5ssizeE,(_ZN34_INTERNAL_b2f1919e_4_k_cu_0ec602dd6thrust24THRUST_300001_SM_1000_NS12placeholders2_8E - _ZN34_INTERNAL_b2f1919e_4_k_cu_0ec602dd4cuda3std6ranges3__45__cpo5ssizeE)
_ZN34_INTERNAL_b2f1919e_4_k_cu_0ec602dd4cuda3std6ranges3__45__cpo5ssizeE:
	.zero		1
	.type		_ZN34_INTERNAL_b2f1919e_4_k_cu_0ec602dd6thrust24THRUST_300001_SM_1000_NS12placeholders2_8E,@object
	.size		_ZN34_INTERNAL_b2f1919e_4_k_cu_0ec602dd6thrust24THRUST_300001_SM_1000_NS12placeholders2_8E,(_ZN34_INTERNAL_b2f1919e_4_k_cu_0ec602dd4cuda3std3__45__cpo5crendE - _ZN34_INTERNAL_b2f1919e_4_k_cu_0ec602dd6thrust24THRUST_300001_SM_1000_NS12placeholders2_8E)
_ZN34_INTERNAL_b2f1919e_4_k_cu_0ec602dd6thrust24THRUST_300001_SM_1000_NS12placeholders2_8E:
	.zero		1
	.type		_ZN34_INTERNAL_b2f1919e_4_k_cu_0ec602dd4cuda3std3__45__cpo5crendE,@object
	.size		_ZN34_INTERNAL_b2f1919e_4_k_cu_0ec602dd4cuda3std3__45__cpo5crendE,(_ZN34_INTERNAL_b2f1919e_4_k_cu_0ec602dd4cuda3std6ranges3__45__cpo4prevE - _ZN34_INTERNAL_b2f1919e_4_k_cu_0ec602dd4cuda3std3__45__cpo5crendE)
_ZN34_INTERNAL_b2f1919e_4_k_cu_0ec602dd4cuda3std3__45__cpo5crendE:
	.zero		1
	.type		_ZN34_INTERNAL_b2f1919e_4_k_cu_0ec602dd4cuda3std6ranges3__45__cpo4prevE,@object
	.size		_ZN34_INTERNAL_b2f1919e_4_k_cu_0ec602dd4cuda3std6ranges3__45__cpo4prevE,(_ZN34_INTERNAL_b2f1919e_4_k_cu_0ec602dd4cuda3std6ranges3__45__cpo9iter_moveE - _ZN34_INTERNAL_b2f1919e_4_k_cu_0ec602dd4cuda3std6ranges3__45__cpo4prevE)
_ZN34_INTERNAL_b2f1919e_4_k_cu_0ec602dd4cuda3std6ranges3__45__cpo4prevE:
	.zero		1
	.type		_ZN34_INTERNAL_b2f1919e_4_k_cu_0ec602dd4cuda3std6ranges3__45__cpo9iter_moveE,@object
	.size		_ZN34_INTERNAL_b2f1919e_4_k_cu_0ec602dd4cuda3std6ranges3__45__cpo9iter_moveE,(_ZN34_INTERNAL_b2f1919e_4_k_cu_0ec602dd6thrust24THRUST_300001_SM_1000_NS6system6detail10sequential3seqE - _ZN34_INTERNAL_b2f1919e_4_k_cu_0ec602dd4cuda3std6ranges3__45__cpo9iter_moveE)
_ZN34_INTERNAL_b2f1919e_4_k_cu_0ec602dd4cuda3std6ranges3__45__cpo9iter_moveE:
	.zero		1
	.type		_ZN34_INTERNAL_b2f1919e_4_k_cu_0ec602dd6thrust24THRUST_300001_SM_1000_NS6system6detail10sequential3seqE,@object
	.size		_ZN34_INTERNAL_b2f1919e_4_k_cu_0ec602dd6thrust24THRUST_300001_SM_1000_NS6system6detail10sequential3seqE,(.L_31 - _ZN34_INTERNAL_b2f1919e_4_k_cu_0ec602dd6thrust24THRUST_300001_SM_1000_NS6system6detail10sequential3seqE)
_ZN34_INTERNAL_b2f1919e_4_k_cu_0ec602dd6thrust24THRUST_300001_SM_1000_NS6system6detail10sequential3seqE:
	.zero		1
.L_31:


//--------------------- .nv.constant0._ZN7GDBSCAN7calc_vaEPfS0_PmRKfRKm --------------------------
	.section	.nv.constant0._ZN7GDBSCAN7calc_vaEPfS0_PmRKfRKm,"a",@progbits
	.sectionflags	@""
	.align	4
.nv.constant0._ZN7GDBSCAN7calc_vaEPfS0_PmRKfRKm:
	.zero		936


//--------------------- .nv.constant0._ZN3cub18CUB_300001_SM_10006detail11EmptyKernelIvEEvv --------------------------
	.section	.nv.constant0._ZN3cub18CUB_300001_SM_10006detail11EmptyKernelIvEEvv,"a",@progbits
	.sectionflags	@""
	.align	4
.nv.constant0._ZN3cub18CUB_300001_SM_10006detail11EmptyKernelIvEEvv:
	.zero		896


//--------------------- SYMBOLS --------------------------

	.type		.nv.reservedSmem.offset0,@object
	.size		.nv.reservedSmem.offset0,0x4
